//
// Generated by NVIDIA NVVM Compiler
//
// Compiler Build ID: CL-36424714
// Cuda compilation tools, release 13.0, V13.0.88
// Based on NVVM 20.0.0
//

.version 9.0
.target sm_100
.address_size 64

	// .globl	_Z8preMatchP7Element
.global .align 1 .b8 _ZN34_INTERNAL_d4914d8d_4_k_cu_e0a9cf414cuda3std3__45__cpo5beginE[1];
.global .align 1 .b8 _ZN34_INTERNAL_d4914d8d_4_k_cu_e0a9cf414cuda3std3__45__cpo3endE[1];
.global .align 1 .b8 _ZN34_INTERNAL_d4914d8d_4_k_cu_e0a9cf414cuda3std3__45__cpo6cbeginE[1];
.global .align 1 .b8 _ZN34_INTERNAL_d4914d8d_4_k_cu_e0a9cf414cuda3std3__45__cpo4cendE[1];
.global .align 1 .b8 _ZN34_INTERNAL_d4914d8d_4_k_cu_e0a9cf414cuda3std3__436_GLOBAL__N__d4914d8d_4_k_cu_e0a9cf416ignoreE[1];
.global .align 1 .b8 _ZN34_INTERNAL_d4914d8d_4_k_cu_e0a9cf414cuda3std3__419piecewise_constructE[1];
.global .align 1 .b8 _ZN34_INTERNAL_d4914d8d_4_k_cu_e0a9cf414cuda3std3__48in_placeE[1];
.global .align 1 .b8 _ZN34_INTERNAL_d4914d8d_4_k_cu_e0a9cf414cuda3std6ranges3__45__cpo4swapE[1];
.global .align 1 .b8 _ZN34_INTERNAL_d4914d8d_4_k_cu_e0a9cf414cuda3std6ranges3__45__cpo9iter_moveE[1];

.visible .entry _Z8preMatchP7Element(
	.param .u64 .ptr .align 1 _Z8preMatchP7Element_param_0
)
{
	.reg .pred 	%p<2>;
	.reg .b32 	%r<7>;
	.reg .b64 	%rd<7>;

	ld.param.u64 	%rd1, [_Z8preMatchP7Element_param_0];
	mov.u32 	%r3, %ctaid.x;
	mov.u32 	%r4, %ntid.x;
	mov.u32 	%r5, %tid.x;
	mad.lo.s32 	%r1, %r3, %r4, %r5;
	add.s32 	%r2, %r1, %r4;
	mul.lo.s32 	%r6, %r4, %r4;
	setp.ge.u32 	%p1, %r2, %r6;
	@%p1 bra 	$L__BB0_2;
	cvta.to.global.u64 	%rd2, %rd1;
	mul.wide.u32 	%rd3, %r2, 48;
	add.s64 	%rd4, %rd1, %rd3;
	mul.wide.s32 	%rd5, %r1, 48;
	add.s64 	%rd6, %rd2, %rd5;
	st.global.u64 	[%rd6+16], %rd4;
$L__BB0_2:
	ret;

}
	// .globl	_Z8perMatchP7ElementPii
.visible .entry _Z8perMatchP7ElementPii(
	.param .u64 .ptr .align 1 _Z8perMatchP7ElementPii_param_0,
	.param .u64 .ptr .align 1 _Z8perMatchP7ElementPii_param_1,
	.param .u32 _Z8perMatchP7ElementPii_param_2
)
{
	.reg .b32 	%r<5>;
	.reg .b64 	%rd<14>;

	ld.param.u64 	%rd1, [_Z8perMatchP7ElementPii_param_0];
	ld.param.u64 	%rd2, [_Z8perMatchP7ElementPii_param_1];
	ld.param.u32 	%r1, [_Z8perMatchP7ElementPii_param_2];
	cvta.to.global.u64 	%rd3, %rd1;
	cvta.to.global.u64 	%rd4, %rd2;
	mov.u32 	%r2, %tid.x;
	mad.lo.s32 	%r3, %r1, %r2, %r2;
	mul.wide.u32 	%rd5, %r2, 4;
	add.s64 	%rd6, %rd4, %rd5;
	ld.global.u32 	%r4, [%rd6];
	mul.wide.s32 	%rd7, %r3, 48;
	add.s64 	%rd8, %rd3, %rd7;
	add.s64 	%rd9, %rd8, 16;
	ld.global.u64 	%rd10, [%rd8+16];
	mul.wide.s32 	%rd11, %r4, 48;
	add.s64 	%rd12, %rd9, %rd11;
	ld.global.u64 	%rd13, [%rd12];
	st.global.u64 	[%rd8+16], %rd13;
	st.global.u64 	[%rd12], %rd10;
	ret;

}
	// .globl	_Z8iniMatchP7ElementPN4cuda3std3__44pairIiiEE
.visible .entry _Z8iniMatchP7ElementPN4cuda3std3__44pairIiiEE(
	.param .u64 .ptr .align 1 _Z8iniMatchP7ElementPN4cuda3std3__44pairIiiEE_param_0,
	.param .u64 .ptr .align 1 _Z8iniMatchP7ElementPN4cuda3std3__44pairIiiEE_param_1
)
{
	.reg .pred 	%p<5>;
	.reg .b32 	%r<18>;
	.reg .b64 	%rd<19>;

	ld.param.u64 	%rd9, [_Z8iniMatchP7ElementPN4cuda3std3__44pairIiiEE_param_0];
	ld.param.u64 	%rd10, [_Z8iniMatchP7ElementPN4cuda3std3__44pairIiiEE_param_1];
	cvta.to.global.u64 	%rd1, %rd10;
	cvta.to.global.u64 	%rd2, %rd9;
	mov.u32 	%r6, %ctaid.x;
	mov.u32 	%r1, %ntid.x;
	mov.u32 	%r7, %tid.x;
	mad.lo.s32 	%r2, %r6, %r1, %r7;
	mul.wide.s32 	%rd11, %r2, 48;
	add.s64 	%rd3, %rd2, %rd11;
	setp.ge.u32 	%p1, %r2, %r1;
	mul.wide.u32 	%rd12, %r2, 8;
	add.s64 	%rd4, %rd1, %rd12;
	@%p1 bra 	$L__BB2_2;
	ld.global.u32 	%r17, [%rd3+4];
	st.global.u32 	[%rd4], %r17;
$L__BB2_2:
	ld.global.u64 	%rd18, [%rd3+16];
	ld.u32 	%r8, [%rd18];
	setp.ge.u32 	%p2, %r8, %r1;
	@%p2 bra 	$L__BB2_4;
$L__BB2_3:
	ld.u64 	%rd18, [%rd18+16];
	st.global.u64 	[%rd3+16], %rd18;
	ld.u32 	%r9, [%rd18];
	setp.lt.u32 	%p3, %r9, %r1;
	@%p3 bra 	$L__BB2_3;
$L__BB2_4:
	setp.ge.u32 	%p4, %r2, %r1;
	@%p4 bra 	$L__BB2_6;
	ld.u32 	%r10, [%rd18+4];
	add.s32 	%r11, %r17, -1;
	mad.lo.s32 	%r12, %r11, %r1, %r10;
	add.s32 	%r13, %r12, -1;
	mul.wide.u32 	%rd13, %r13, 48;
	add.s64 	%rd14, %rd2, %rd13;
	mov.b32 	%r14, 1;
	st.global.u32 	[%rd14+24], %r14;
	st.global.u32 	[%rd4+4], %r10;
	add.s32 	%r15, %r1, %r10;
	add.s32 	%r16, %r15, -1;
	mul.wide.u32 	%rd15, %r16, 8;
	add.s64 	%rd16, %rd1, %rd15;
	st.global.u32 	[%rd16+4], %r17;
	st.global.u32 	[%rd16], %r10;
$L__BB2_6:
	ret;

}
	// .globl	_Z8unstableP7ElementPN4cuda3std3__44pairIiiEEPb
.visible .entry _Z8unstableP7ElementPN4cuda3std3__44pairIiiEEPb(
	.param .u64 .ptr .align 1 _Z8unstableP7ElementPN4cuda3std3__44pairIiiEEPb_param_0,
	.param .u64 .ptr .align 1 _Z8unstableP7ElementPN4cuda3std3__44pairIiiEEPb_param_1,
	.param .u64 .ptr .align 1 _Z8unstableP7ElementPN4cuda3std3__44pairIiiEEPb_param_2
)
{
	.reg .pred 	%p<3>;
	.reg .b16 	%rs<2>;
	.reg .b32 	%r<19>;
	.reg .b64 	%rd<22>;

	ld.param.u64 	%rd4, [_Z8unstableP7ElementPN4cuda3std3__44pairIiiEEPb_param_0];
	ld.param.u64 	%rd5, [_Z8unstableP7ElementPN4cuda3std3__44pairIiiEEPb_param_1];
	ld.param.u64 	%rd3, [_Z8unstableP7ElementPN4cuda3std3__44pairIiiEEPb_param_2];
	cvta.to.global.u64 	%rd6, %rd5;
	cvta.to.global.u64 	%rd7, %rd4;
	mov.u32 	%r1, %ctaid.x;
	mov.u32 	%r2, %ntid.x;
	mov.u32 	%r3, %tid.x;
	mad.lo.s32 	%r4, %r1, %r2, %r3;
	mul.wide.s32 	%rd8, %r4, 48;
	add.s64 	%rd1, %rd7, %rd8;
	ld.global.v2.u32 	{%r5, %r6}, [%rd1];
	add.s32 	%r7, %r5, -1;
	mul.lo.s32 	%r8, %r7, %r2;
	mul.wide.s32 	%rd9, %r5, 8;
	add.s64 	%rd10, %rd6, %rd9;
	ld.global.s32 	%rd11, [%rd10+-4];
	cvt.s64.s32 	%rd12, %r8;
	add.s64 	%rd13, %rd11, %rd12;
	mad.lo.s64 	%rd14, %rd13, 48, %rd7;
	ld.global.u32 	%r9, [%rd14+-40];
	add.s32 	%r10, %r6, %r2;
	add.s32 	%r11, %r10, -1;
	mul.wide.u32 	%rd15, %r11, 8;
	add.s64 	%rd16, %rd6, %rd15;
	ld.global.u32 	%r12, [%rd16+4];
	add.s32 	%r13, %r12, -1;
	mul.lo.s32 	%r14, %r13, %r2;
	cvt.s64.s32 	%rd17, %r14;
	cvt.s64.s32 	%rd18, %r6;
	add.s64 	%rd19, %rd17, %rd18;
	mad.lo.s64 	%rd20, %rd19, 48, %rd7;
	add.s64 	%rd2, %rd20, 12;
	ld.global.u32 	%r15, [%rd1+8];
	setp.le.s32 	%p1, %r9, %r15;
	@%p1 bra 	$L__BB3_3;
	ld.global.u32 	%r16, [%rd2+-48];
	ld.global.u32 	%r17, [%rd1+12];
	setp.le.s32 	%p2, %r16, %r17;
	@%p2 bra 	$L__BB3_3;
	cvta.to.global.u64 	%rd21, %rd3;
	mov.b16 	%rs1, 0;
	st.global.u8 	[%rd21], %rs1;
	mov.b32 	%r18, 2;
	st.global.u32 	[%rd1+24], %r18;
$L__BB3_3:
	ret;

}
	// .globl	_Z11protoNM1GenP7ElementPN4cuda3std3__44pairIiNS4_IiiEEEE
.visible .entry _Z11protoNM1GenP7ElementPN4cuda3std3__44pairIiNS4_IiiEEEE(
	.param .u64 .ptr .align 1 _Z11protoNM1GenP7ElementPN4cuda3std3__44pairIiNS4_IiiEEEE_param_0,
	.param .u64 .ptr .align 1 _Z11protoNM1GenP7ElementPN4cuda3std3__44pairIiNS4_IiiEEEE_param_1
)
{
	.reg .pred 	%p<2>;
	.reg .b32 	%r<12>;
	.reg .b64 	%rd<10>;

	ld.param.u64 	%rd3, [_Z11protoNM1GenP7ElementPN4cuda3std3__44pairIiNS4_IiiEEEE_param_0];
	ld.param.u64 	%rd2, [_Z11protoNM1GenP7ElementPN4cuda3std3__44pairIiNS4_IiiEEEE_param_1];
	cvta.to.global.u64 	%rd4, %rd3;
	mov.u32 	%r6, %ctaid.x;
	mov.u32 	%r1, %ntid.x;
	mov.u32 	%r7, %tid.x;
	mad.lo.s32 	%r2, %r6, %r1, %r7;
	mul.wide.s32 	%rd5, %r2, 48;
	add.s64 	%rd6, %rd4, %rd5;
	add.s64 	%rd1, %rd6, 24;
	ld.global.u32 	%r8, [%rd6+24];
	setp.ne.s32 	%p1, %r8, 2;
	@%p1 bra 	$L__BB4_2;
	ld.global.u32 	%r11, [%rd1+-16];
	bra.uni 	$L__BB4_3;
$L__BB4_2:
	add.s32 	%r11, %r1, 1;
$L__BB4_3:
	cvta.to.global.u64 	%rd7, %rd2;
	mul.wide.s32 	%rd8, %r2, 12;
	add.s64 	%rd9, %rd7, %rd8;
	st.global.u32 	[%rd9], %r11;
	ld.global.u32 	%r9, [%rd1+-24];
	st.global.u32 	[%rd9+4], %r9;
	ld.global.u32 	%r10, [%rd1+-20];
	st.global.u32 	[%rd9+8], %r10;
	ret;

}
	// .globl	_Z8protoNM1P7ElementPN4cuda3std3__44pairIiNS4_IiiEEEE
.visible .entry _Z8protoNM1P7ElementPN4cuda3std3__44pairIiNS4_IiiEEEE(
	.param .u64 .ptr .align 1 _Z8protoNM1P7ElementPN4cuda3std3__44pairIiNS4_IiiEEEE_param_0,
	.param .u64 .ptr .align 1 _Z8protoNM1P7ElementPN4cuda3std3__44pairIiNS4_IiiEEEE_param_1
)
{
	.reg .pred 	%p<2>;
	.reg .b32 	%r<16>;
	.reg .b64 	%rd<12>;

	ld.param.u64 	%rd3, [_Z8protoNM1P7ElementPN4cuda3std3__44pairIiNS4_IiiEEEE_param_0];
	ld.param.u64 	%rd2, [_Z8protoNM1P7ElementPN4cuda3std3__44pairIiNS4_IiiEEEE_param_1];
	cvta.to.global.u64 	%rd4, %rd3;
	mov.u32 	%r7, %ctaid.x;
	mov.u32 	%r1, %ntid.x;
	mov.u32 	%r8, %tid.x;
	mad.lo.s32 	%r9, %r7, %r1, %r8;
	mul.wide.s32 	%rd5, %r9, 48;
	add.s64 	%rd6, %rd4, %rd5;
	add.s64 	%rd1, %rd6, 4;
	ld.global.v2.u32 	{%r3, %r2}, [%rd6];
	ld.global.u32 	%r10, [%rd6+24];
	setp.ne.s32 	%p1, %r10, 3;
	@%p1 bra 	$L__BB5_2;
	ld.global.u32 	%r15, [%rd1+8];
	bra.uni 	$L__BB5_3;
$L__BB5_2:
	add.s32 	%r15, %r1, 1;
$L__BB5_3:
	cvta.to.global.u64 	%rd7, %rd2;
	add.s32 	%r11, %r2, -1;
	mul.lo.s32 	%r12, %r11, %r1;
	cvt.s64.s32 	%rd8, %r12;
	cvt.s64.s32 	%rd9, %r3;
	add.s64 	%rd10, %rd9, %rd8;
	mad.lo.s64 	%rd11, %rd10, 12, %rd7;
	st.global.u32 	[%rd11+-12], %r15;
	ld.global.u32 	%r13, [%rd1+-4];
	st.global.u32 	[%rd11+-8], %r13;
	ld.global.u32 	%r14, [%rd1];
	st.global.u32 	[%rd11+-4], %r14;
	ret;

}
	// .globl	_Z8nm1FalsePb
.visible .entry _Z8nm1FalsePb(
	.param .u64 .ptr .align 1 _Z8nm1FalsePb_param_0
)
{
	.reg .b16 	%rs<2>;
	.reg .b32 	%r<5>;
	.reg .b64 	%rd<5>;

	ld.param.u64 	%rd1, [_Z8nm1FalsePb_param_0];
	cvta.to.global.u64 	%rd2, %rd1;
	mov.u32 	%r1, %ctaid.x;
	mov.u32 	%r2, %ntid.x;
	mov.u32 	%r3, %tid.x;
	mad.lo.s32 	%r4, %r1, %r2, %r3;
	cvt.s64.s32 	%rd3, %r4;
	add.s64 	%rd4, %rd2, %rd3;
	mov.b16 	%rs1, 0;
	st.global.u8 	[%rd4], %rs1;
	ret;

}
	// .globl	_Z12nm2GenDeviceP7ElementPN4cuda3std3__44pairIiiEEPS0_
.visible .entry _Z12nm2GenDeviceP7ElementPN4cuda3std3__44pairIiiEEPS0_(
	.param .u64 .ptr .align 1 _Z12nm2GenDeviceP7ElementPN4cuda3std3__44pairIiiEEPS0__param_0,
	.param .u64 .ptr .align 1 _Z12nm2GenDeviceP7ElementPN4cuda3std3__44pairIiiEEPS0__param_1,
	.param .u64 .ptr .align 1 _Z12nm2GenDeviceP7ElementPN4cuda3std3__44pairIiiEEPS0__param_2
)
{
	.reg .pred 	%p<3>;
	.reg .b16 	%rs<2>;
	.reg .b32 	%r<17>;
	.reg .b64 	%rd<20>;

	ld.param.u64 	%rd5, [_Z12nm2GenDeviceP7ElementPN4cuda3std3__44pairIiiEEPS0__param_0];
	ld.param.u64 	%rd6, [_Z12nm2GenDeviceP7ElementPN4cuda3std3__44pairIiiEEPS0__param_1];
	ld.param.u64 	%rd7, [_Z12nm2GenDeviceP7ElementPN4cuda3std3__44pairIiiEEPS0__param_2];
	cvta.to.global.u64 	%rd1, %rd5;
	mov.u32 	%r4, %ctaid.x;
	mov.u32 	%r1, %ntid.x;
	mov.u32 	%r5, %tid.x;
	mad.lo.s32 	%r6, %r4, %r1, %r5;
	mul.wide.s32 	%rd8, %r6, 48;
	add.s64 	%rd2, %rd1, %rd8;
	ld.global.u32 	%r7, [%rd2+24];
	setp.ne.s32 	%p1, %r7, 4;
	@%p1 bra 	$L__BB7_3;
	cvta.to.global.u64 	%rd9, %rd6;
	ld.global.v2.u32 	{%r8, %r9}, [%rd2];
	add.s32 	%r10, %r1, %r9;
	add.s32 	%r11, %r10, -1;
	mul.wide.u32 	%rd10, %r11, 8;
	add.s64 	%rd11, %rd9, %rd10;
	ld.global.u32 	%r2, [%rd11+4];
	mul.wide.s32 	%rd12, %r8, 8;
	add.s64 	%rd13, %rd9, %rd12;
	ld.global.u32 	%r12, [%rd13+-4];
	add.s32 	%r13, %r2, -1;
	add.s32 	%r3, %r12, -1;
	mad.lo.s32 	%r14, %r13, %r1, %r3;
	mul.wide.u32 	%rd14, %r14, 48;
	add.s64 	%rd3, %rd1, %rd14;
	add.s64 	%rd4, %rd5, %rd14;
	ld.global.u32 	%r15, [%rd3+24];
	setp.eq.s32 	%p2, %r15, 4;
	@%p2 bra 	$L__BB7_3;
	cvta.to.global.u64 	%rd15, %rd7;
	mov.b16 	%rs1, 1;
	st.global.u8 	[%rd3+28], %rs1;
	mul.wide.s32 	%rd16, %r2, 8;
	add.s64 	%rd17, %rd15, %rd16;
	st.global.u64 	[%rd17+-8], %rd4;
	add.s32 	%r16, %r3, %r1;
	mul.wide.u32 	%rd18, %r16, 8;
	add.s64 	%rd19, %rd15, %rd18;
	st.global.u64 	[%rd19], %rd4;
$L__BB7_3:
	ret;

}
	// .globl	_Z14nm2GenPointersP7ElementPN4cuda3std3__44pairIiiEEPbPS0_
.visible .entry _Z14nm2GenPointersP7ElementPN4cuda3std3__44pairIiiEEPbPS0_(
	.param .u64 .ptr .align 1 _Z14nm2GenPointersP7ElementPN4cuda3std3__44pairIiiEEPbPS0__param_0,
	.param .u64 .ptr .align 1 _Z14nm2GenPointersP7ElementPN4cuda3std3__44pairIiiEEPbPS0__param_1,
	.param .u64 .ptr .align 1 _Z14nm2GenPointersP7ElementPN4cuda3std3__44pairIiiEEPbPS0__param_2,
	.param .u64 .ptr .align 1 _Z14nm2GenPointersP7ElementPN4cuda3std3__44pairIiiEEPbPS0__param_3
)
{
	.reg .pred 	%p<4>;
	.reg .b16 	%rs<4>;
	.reg .b32 	%r<13>;
	.reg .b64 	%rd<30>;

	ld.param.u64 	%rd8, [_Z14nm2GenPointersP7ElementPN4cuda3std3__44pairIiiEEPbPS0__param_0];
	ld.param.u64 	%rd9, [_Z14nm2GenPointersP7ElementPN4cuda3std3__44pairIiiEEPbPS0__param_1];
	ld.param.u64 	%rd10, [_Z14nm2GenPointersP7ElementPN4cuda3std3__44pairIiiEEPbPS0__param_2];
	ld.param.u64 	%rd11, [_Z14nm2GenPointersP7ElementPN4cuda3std3__44pairIiiEEPbPS0__param_3];
	cvta.to.global.u64 	%rd1, %rd11;
	cvta.to.global.u64 	%rd2, %rd9;
	cvta.to.global.u64 	%rd3, %rd10;
	cvta.to.global.u64 	%rd12, %rd8;
	mov.u32 	%r6, %ctaid.x;
	mov.u32 	%r1, %ntid.x;
	mov.u32 	%r7, %tid.x;
	mad.lo.s32 	%r2, %r6, %r1, %r7;
	mul.wide.s32 	%rd13, %r2, 48;
	add.s64 	%rd14, %rd12, %rd13;
	add.s64 	%rd4, %rd14, 28;
	ld.global.u8 	%rs1, [%rd14+28];
	setp.eq.s16 	%p1, %rs1, 0;
	@%p1 bra 	$L__BB8_6;
	add.s64 	%rd5, %rd8, %rd13;
	ld.global.v2.u32 	{%r3, %r4}, [%rd4+-28];
	cvt.s64.s32 	%rd16, %r3;
	add.s64 	%rd17, %rd3, %rd16;
	ld.global.u8 	%rs2, [%rd17+-1];
	setp.ne.s16 	%p2, %rs2, 1;
	mov.u64 	%rd29, %rd5;
	@%p2 bra 	$L__BB8_3;
	mul.wide.s32 	%rd18, %r3, 8;
	add.s64 	%rd19, %rd2, %rd18;
	ld.global.u32 	%r8, [%rd19+-4];
	add.s32 	%r9, %r1, %r8;
	add.s32 	%r10, %r9, -1;
	mul.wide.u32 	%rd20, %r10, 8;
	add.s64 	%rd21, %rd1, %rd20;
	ld.global.u64 	%rd29, [%rd21];
$L__BB8_3:
	st.global.u64 	[%rd4+4], %rd29;
	add.s32 	%r11, %r1, %r4;
	add.s32 	%r5, %r11, -1;
	cvt.u64.u32 	%rd22, %r5;
	add.s64 	%rd23, %rd3, %rd22;
	ld.global.u8 	%rs3, [%rd23];
	setp.ne.s16 	%p3, %rs3, 1;
	@%p3 bra 	$L__BB8_5;
	mul.wide.u32 	%rd24, %r5, 8;
	add.s64 	%rd25, %rd2, %rd24;
	ld.global.u32 	%r12, [%rd25+4];
	mul.wide.s32 	%rd26, %r12, 8;
	add.s64 	%rd27, %rd1, %rd26;
	ld.global.u64 	%rd28, [%rd27+-8];
	st.global.u64 	[%rd4+12], %rd28;
	bra.uni 	$L__BB8_6;
$L__BB8_5:
	st.global.u64 	[%rd4+12], %rd5;
$L__BB8_6:
	ret;

}
	// .globl	_Z8nm2PairsP7Element
.visible .entry _Z8nm2PairsP7Element(
	.param .u64 .ptr .align 1 _Z8nm2PairsP7Element_param_0
)
{
	.reg .pred 	%p<10>;
	.reg .b16 	%rs<2>;
	.reg .b32 	%r<25>;
	.reg .b64 	%rd<14>;

	ld.param.u64 	%rd8, [_Z8nm2PairsP7Element_param_0];
	cvta.to.global.u64 	%rd1, %rd8;
	mov.u32 	%r9, %ctaid.x;
	mov.u32 	%r1, %ntid.x;
	mov.u32 	%r10, %tid.x;
	mad.lo.s32 	%r11, %r9, %r1, %r10;
	mul.wide.s32 	%rd9, %r11, 48;
	add.s64 	%rd10, %rd1, %rd9;
	add.s64 	%rd2, %rd10, 28;
	ld.global.u8 	%rs1, [%rd10+28];
	setp.eq.s16 	%p1, %rs1, 0;
	@%p1 bra 	$L__BB9_12;
	add.s32 	%r2, %r1, 1;
	ld.global.u64 	%rd3, [%rd2+4];
	ld.u32 	%r3, [%rd3];
	ld.global.u32 	%r12, [%rd2+-28];
	setp.ne.s32 	%p2, %r3, %r12;
	mov.u32 	%r23, %r2;
	@%p2 bra 	$L__BB9_6;
	ld.u32 	%r4, [%rd3+4];
	ld.global.u32 	%r13, [%rd2+-24];
	setp.ne.s32 	%p3, %r4, %r13;
	mov.u32 	%r23, %r2;
	@%p3 bra 	$L__BB9_6;
	ld.global.u64 	%rd4, [%rd2+12];
	ld.u32 	%r14, [%rd4];
	setp.ne.s32 	%p4, %r14, %r3;
	mov.u32 	%r23, %r3;
	@%p4 bra 	$L__BB9_6;
	ld.u32 	%r15, [%rd4+4];
	setp.ne.s32 	%p5, %r15, %r4;
	mov.u32 	%r23, %r3;
	@%p5 bra 	$L__BB9_6;
	mov.b32 	%r22, 5;
	st.global.u32 	[%rd2+-4], %r22;
	bra.uni 	$L__BB9_12;
$L__BB9_6:
	setp.lt.u32 	%p6, %r1, 2;
	@%p6 bra 	$L__BB9_12;
	ld.global.u64 	%rd13, [%rd2+12];
	shr.u32 	%r6, %r1, 1;
	mov.b32 	%r24, 0;
$L__BB9_8:
	ld.u64 	%rd7, [%rd13+40];
	setp.ne.s64 	%p7, %rd7, %rd13;
	@%p7 bra 	$L__BB9_11;
	setp.eq.s32 	%p9, %r23, %r2;
	@%p9 bra 	$L__BB9_12;
	ld.u32 	%r17, [%rd13+4];
	add.s32 	%r18, %r23, -1;
	mad.lo.s32 	%r19, %r18, %r1, %r17;
	add.s32 	%r20, %r19, -1;
	mul.wide.u32 	%rd11, %r20, 48;
	add.s64 	%rd12, %rd1, %rd11;
	mov.b32 	%r21, 5;
	st.global.u32 	[%rd12+24], %r21;
	bra.uni 	$L__BB9_12;
$L__BB9_11:
	st.global.u64 	[%rd2+12], %rd7;
	add.s32 	%r24, %r24, 1;
	setp.ne.s32 	%p8, %r24, %r6;
	mov.u64 	%rd13, %rd7;
	@%p8 bra 	$L__BB9_8;
$L__BB9_12:
	ret;

}
	// .globl	_Z11newMatchingP7ElementPN4cuda3std3__44pairIiiEE
.visible .entry _Z11newMatchingP7ElementPN4cuda3std3__44pairIiiEE(
	.param .u64 .ptr .align 1 _Z11newMatchingP7ElementPN4cuda3std3__44pairIiiEE_param_0,
	.param .u64 .ptr .align 1 _Z11newMatchingP7ElementPN4cuda3std3__44pairIiiEE_param_1
)
{
	.reg .pred 	%p<2>;
	.reg .b32 	%r<18>;
	.reg .b64 	%rd<14>;

	ld.param.u64 	%rd4, [_Z11newMatchingP7ElementPN4cuda3std3__44pairIiiEE_param_0];
	ld.param.u64 	%rd3, [_Z11newMatchingP7ElementPN4cuda3std3__44pairIiiEE_param_1];
	cvta.to.global.u64 	%rd1, %rd4;
	mov.u32 	%r2, %ctaid.x;
	mov.u32 	%r1, %ntid.x;
	mov.u32 	%r3, %tid.x;
	mad.lo.s32 	%r4, %r2, %r1, %r3;
	mul.wide.s32 	%rd5, %r4, 48;
	add.s64 	%rd6, %rd1, %rd5;
	add.s64 	%rd2, %rd6, 24;
	ld.global.u32 	%r5, [%rd6+24];
	and.b32  	%r6, %r5, -2;
	setp.ne.s32 	%p1, %r6, 4;
	@%p1 bra 	$L__BB10_2;
	cvta.to.global.u64 	%rd7, %rd3;
	ld.global.v2.u32 	{%r7, %r8}, [%rd2+-24];
	mul.wide.s32 	%rd8, %r7, 8;
	add.s64 	%rd9, %rd7, %rd8;
	ld.global.u32 	%r9, [%rd9+-8];
	st.global.u32 	[%rd9+-8], %r7;
	ld.global.u32 	%r10, [%rd9+-4];
	st.global.u32 	[%rd9+-4], %r8;
	add.s32 	%r11, %r1, %r8;
	add.s32 	%r12, %r11, -1;
	mul.wide.u32 	%rd10, %r12, 8;
	add.s64 	%rd11, %rd7, %rd10;
	st.global.u32 	[%rd11], %r8;
	st.global.u32 	[%rd11+4], %r7;
	mov.b32 	%r13, 1;
	st.global.u32 	[%rd2], %r13;
	add.s32 	%r14, %r9, -1;
	mad.lo.s32 	%r15, %r14, %r1, %r10;
	add.s32 	%r16, %r15, -1;
	mul.wide.u32 	%rd12, %r16, 48;
	add.s64 	%rd13, %rd1, %rd12;
	mov.b32 	%r17, 0;
	st.global.u32 	[%rd13+24], %r17;
$L__BB10_2:
	ret;

}
	// .globl	_Z19resetAfterIterationP7Element
.visible .entry _Z19resetAfterIterationP7Element(
	.param .u64 .ptr .align 1 _Z19resetAfterIterationP7Element_param_0
)
{
	.reg .pred 	%p<2>;
	.reg .b16 	%rs<2>;
	.reg .b32 	%r<7>;
	.reg .b64 	%rd<7>;

	ld.param.u64 	%rd2, [_Z19resetAfterIterationP7Element_param_0];
	cvta.to.global.u64 	%rd3, %rd2;
	mov.u32 	%r1, %ctaid.x;
	mov.u32 	%r2, %ntid.x;
	mov.u32 	%r3, %tid.x;
	mad.lo.s32 	%r4, %r1, %r2, %r3;
	mul.wide.s32 	%rd4, %r4, 48;
	add.s64 	%rd5, %rd2, %rd4;
	add.s64 	%rd6, %rd3, %rd4;
	add.s64 	%rd1, %rd6, 40;
	st.global.u64 	[%rd6+40], %rd5;
	st.global.u64 	[%rd6+32], %rd5;
	st.global.u64 	[%rd6+16], %rd5;
	mov.b16 	%rs1, 0;
	st.global.u8 	[%rd6+28], %rs1;
	ld.global.u32 	%r5, [%rd6+24];
	setp.eq.s32 	%p1, %r5, 1;
	@%p1 bra 	$L__BB11_2;
	mov.b32 	%r6, 0;
	st.global.u32 	[%rd1+-16], %r6;
$L__BB11_2:
	ret;

}
	// .globl	_Z8resetAllP7ElementPN4cuda3std3__44pairIiiEE
.visible .entry _Z8resetAllP7ElementPN4cuda3std3__44pairIiiEE(
	.param .u64 .ptr .align 1 _Z8resetAllP7ElementPN4cuda3std3__44pairIiiEE_param_0,
	.param .u64 .ptr .align 1 _Z8resetAllP7ElementPN4cuda3std3__44pairIiiEE_param_1
)
{
	.reg .pred 	%p<2>;
	.reg .b16 	%rs<2>;
	.reg .b32 	%r<8>;
	.reg .b64 	%rd<10>;

	ld.param.u64 	%rd2, [_Z8resetAllP7ElementPN4cuda3std3__44pairIiiEE_param_0];
	ld.param.u64 	%rd1, [_Z8resetAllP7ElementPN4cuda3std3__44pairIiiEE_param_1];
	cvta.to.global.u64 	%rd3, %rd2;
	mov.u32 	%r2, %ctaid.x;
	mov.u32 	%r3, %ntid.x;
	mov.u32 	%r4, %tid.x;
	mad.lo.s32 	%r1, %r2, %r3, %r4;
	mul.wide.s32 	%rd4, %r1, 48;
	add.s64 	%rd5, %rd2, %rd4;
	add.s64 	%rd6, %rd3, %rd4;
	st.global.u64 	[%rd6+40], %rd5;
	st.global.u64 	[%rd6+32], %rd5;
	st.global.u64 	[%rd6+16], %rd5;
	mov.b16 	%rs1, 0;
	st.global.u8 	[%rd6+28], %rs1;
	mov.b32 	%r5, 0;
	st.global.u32 	[%rd6+24], %r5;
	shl.b32 	%r6, %r3, 1;
	setp.ge.u32 	%p1, %r1, %r6;
	@%p1 bra 	$L__BB12_2;
	cvta.to.global.u64 	%rd7, %rd1;
	mul.wide.u32 	%rd8, %r1, 8;
	add.s64 	%rd9, %rd7, %rd8;
	mov.b32 	%r7, 0;
	st.global.u32 	[%rd9], %r7;
	st.global.u32 	[%rd9+4], %r7;
$L__BB12_2:
	ret;

}
	// .globl	_Z12nm1GenDeviceP7ElementPN4cuda3std3__44pairIiNS4_IiiEEEEi
.visible .entry _Z12nm1GenDeviceP7ElementPN4cuda3std3__44pairIiNS4_IiiEEEEi(
	.param .u64 .ptr .align 1 _Z12nm1GenDeviceP7ElementPN4cuda3std3__44pairIiNS4_IiiEEEEi_param_0,
	.param .u64 .ptr .align 1 _Z12nm1GenDeviceP7ElementPN4cuda3std3__44pairIiNS4_IiiEEEEi_param_1,
	.param .u32 _Z12nm1GenDeviceP7ElementPN4cuda3std3__44pairIiNS4_IiiEEEEi_param_2
)
{
	.reg .pred 	%p<6>;
	.reg .b32 	%r<28>;
	.reg .b64 	%rd<13>;

	ld.param.u64 	%rd5, [_Z12nm1GenDeviceP7ElementPN4cuda3std3__44pairIiNS4_IiiEEEEi_param_0];
	ld.param.u64 	%rd6, [_Z12nm1GenDeviceP7ElementPN4cuda3std3__44pairIiNS4_IiiEEEEi_param_1];
	ld.param.u32 	%r10, [_Z12nm1GenDeviceP7ElementPN4cuda3std3__44pairIiNS4_IiiEEEEi_param_2];
	cvta.to.global.u64 	%rd1, %rd6;
	mov.u32 	%r1, %tid.x;
	mov.u32 	%r27, %ntid.x;
	shl.b32 	%r3, %r1, 1;
	mov.u32 	%r12, %ctaid.x;
	mul.lo.s32 	%r4, %r10, %r12;
	mov.b32 	%r26, 1;
$L__BB13_1:
	mov.u32 	%r6, %r27;
	setp.ge.u32 	%p1, %r1, %r6;
	@%p1 bra 	$L__BB13_4;
	mad.lo.s32 	%r13, %r3, %r26, %r4;
	mul.wide.u32 	%rd7, %r13, 12;
	add.s64 	%rd2, %rd1, %rd7;
	ld.global.u32 	%r14, [%rd2];
	add.s32 	%r15, %r13, %r26;
	mul.wide.u32 	%rd8, %r15, 12;
	add.s64 	%rd3, %rd1, %rd8;
	ld.global.u32 	%r7, [%rd3];
	setp.le.s32 	%p2, %r14, %r7;
	@%p2 bra 	$L__BB13_4;
	st.global.u32 	[%rd2], %r7;
	ld.global.u32 	%r16, [%rd3+4];
	st.global.u32 	[%rd2+4], %r16;
	ld.global.u32 	%r17, [%rd3+8];
	st.global.u32 	[%rd2+8], %r17;
$L__BB13_4:
	bar.sync 	0;
	shr.u32 	%r27, %r6, 1;
	shl.b32 	%r26, %r26, 1;
	setp.gt.u32 	%p3, %r6, 1;
	@%p3 bra 	$L__BB13_1;
	bar.sync 	0;
	setp.ne.s32 	%p4, %r1, 0;
	@%p4 bra 	$L__BB13_8;
	mul.wide.u32 	%rd9, %r4, 12;
	add.s64 	%rd4, %rd1, %rd9;
	ld.global.u32 	%r18, [%rd4];
	add.s32 	%r19, %r10, 1;
	setp.eq.s32 	%p5, %r18, %r19;
	@%p5 bra 	$L__BB13_8;
	ld.global.u32 	%r20, [%rd4+4];
	add.s32 	%r21, %r20, -1;
	ld.global.u32 	%r22, [%rd4+8];
	mad.lo.s32 	%r23, %r21, %r10, %r22;
	add.s32 	%r24, %r23, -1;
	cvta.to.global.u64 	%rd10, %rd5;
	mul.wide.s32 	%rd11, %r24, 48;
	add.s64 	%rd12, %rd10, %rd11;
	mov.b32 	%r25, 3;
	st.global.u32 	[%rd12+24], %r25;
$L__BB13_8:
	ret;

}
	// .globl	_Z9nm1DeviceP7ElementPN4cuda3std3__44pairIiNS4_IiiEEEEPbi
.visible .entry _Z9nm1DeviceP7ElementPN4cuda3std3__44pairIiNS4_IiiEEEEPbi(
	.param .u64 .ptr .align 1 _Z9nm1DeviceP7ElementPN4cuda3std3__44pairIiNS4_IiiEEEEPbi_param_0,
	.param .u64 .ptr .align 1 _Z9nm1DeviceP7ElementPN4cuda3std3__44pairIiNS4_IiiEEEEPbi_param_1,
	.param .u64 .ptr .align 1 _Z9nm1DeviceP7ElementPN4cuda3std3__44pairIiNS4_IiiEEEEPbi_param_2,
	.param .u32 _Z9nm1DeviceP7ElementPN4cuda3std3__44pairIiNS4_IiiEEEEPbi_param_3
)
{
	.reg .pred 	%p<6>;
	.reg .b16 	%rs<2>;
	.reg .b32 	%r<31>;
	.reg .b64 	%rd<19>;

	ld.param.u64 	%rd5, [_Z9nm1DeviceP7ElementPN4cuda3std3__44pairIiNS4_IiiEEEEPbi_param_0];
	ld.param.u64 	%rd7, [_Z9nm1DeviceP7ElementPN4cuda3std3__44pairIiNS4_IiiEEEEPbi_param_1];
	ld.param.u64 	%rd6, [_Z9nm1DeviceP7ElementPN4cuda3std3__44pairIiNS4_IiiEEEEPbi_param_2];
	ld.param.u32 	%r10, [_Z9nm1DeviceP7ElementPN4cuda3std3__44pairIiNS4_IiiEEEEPbi_param_3];
	cvta.to.global.u64 	%rd1, %rd7;
	mov.u32 	%r1, %tid.x;
	mov.u32 	%r30, %ntid.x;
	shl.b32 	%r3, %r1, 1;
	mov.u32 	%r12, %ctaid.x;
	mul.lo.s32 	%r4, %r10, %r12;
	mov.b32 	%r29, 1;
$L__BB14_1:
	mov.u32 	%r6, %r30;
	setp.ge.u32 	%p1, %r1, %r6;
	@%p1 bra 	$L__BB14_4;
	mad.lo.s32 	%r13, %r3, %r29, %r4;
	mul.wide.u32 	%rd8, %r13, 12;
	add.s64 	%rd2, %rd1, %rd8;
	ld.global.u32 	%r14, [%rd2];
	add.s32 	%r15, %r13, %r29;
	mul.wide.u32 	%rd9, %r15, 12;
	add.s64 	%rd3, %rd1, %rd9;
	ld.global.u32 	%r7, [%rd3];
	setp.le.s32 	%p2, %r14, %r7;
	@%p2 bra 	$L__BB14_4;
	st.global.u32 	[%rd2], %r7;
	ld.global.u32 	%r16, [%rd3+4];
	st.global.u32 	[%rd2+4], %r16;
	ld.global.u32 	%r17, [%rd3+8];
	st.global.u32 	[%rd2+8], %r17;
$L__BB14_4:
	bar.sync 	0;
	shr.u32 	%r30, %r6, 1;
	shl.b32 	%r29, %r29, 1;
	setp.gt.u32 	%p3, %r6, 1;
	@%p3 bra 	$L__BB14_1;
	bar.sync 	0;
	setp.ne.s32 	%p4, %r1, 0;
	@%p4 bra 	$L__BB14_8;
	mul.wide.u32 	%rd10, %r4, 12;
	add.s64 	%rd4, %rd1, %rd10;
	ld.global.u32 	%r18, [%rd4];
	add.s32 	%r19, %r10, 1;
	setp.eq.s32 	%p5, %r18, %r19;
	@%p5 bra 	$L__BB14_8;
	cvta.to.global.u64 	%rd11, %rd6;
	ld.global.u32 	%r20, [%rd4+4];
	add.s32 	%r21, %r20, -1;
	ld.global.u32 	%r22, [%rd4+8];
	mad.lo.s32 	%r23, %r21, %r10, %r22;
	add.s32 	%r24, %r23, -1;
	cvta.to.global.u64 	%rd12, %rd5;
	mul.wide.s32 	%rd13, %r24, 48;
	add.s64 	%rd14, %rd12, %rd13;
	mov.b32 	%r25, 4;
	st.global.u32 	[%rd14+24], %r25;
	ld.global.s32 	%rd15, [%rd4+4];
	add.s64 	%rd16, %rd11, %rd15;
	mov.b16 	%rs1, 1;
	st.global.u8 	[%rd16+-1], %rs1;
	ld.global.u32 	%r26, [%rd4+8];
	add.s32 	%r27, %r10, %r26;
	add.s32 	%r28, %r27, -1;
	cvt.s64.s32 	%rd17, %r28;
	add.s64 	%rd18, %rd11, %rd17;
	st.global.u8 	[%rd18], %rs1;
$L__BB14_8:
	ret;

}


// ===== COMPILED SASS (sm_100) =====

	.target	sm_100

	.elftype	@"ET_EXEC"


//--------------------- .note.nv.tkinfo           --------------------------
	.section	.note.nv.tkinfo,"",@"SHT_NOTE"
	.sectionflags	@"SHF_NOTE_NV_TKINFO"
	.tkinfo
        /*0018*/ 	.word	0x00000002
        /*0030*/ 	.string	""
        /*0030*/ 	.string	"ptxas"
        /*0030*/ 	.string	"Cuda compilation tools, release 13.0, V13.0.88"
        /*0030*/ 	.string	"Build cuda_13.0.r13.0/compiler.36424714_0"
        /*0030*/ 	.string	"-arch sm_100 -m 64 "



//--------------------- .note.nv.cuinfo           --------------------------
	.section	.note.nv.cuinfo,"",@"SHT_NOTE"
	.sectionflags	@"SHF_NOTE_NV_CUINFO"
        /*0018*/ 	.short	0x0002
        /*001a*/ 	.short	0x0064
        /*001c*/ 	.short	0x0082
	.zero		2


//--------------------- .nv.info                  --------------------------
	.section	.nv.info,"",@"SHT_CUDA_INFO"
	.align	4


	//----- nvinfo : EIATTR_REGCOUNT
	.align		4
        /*0000*/ 	.byte	0x04, 0x2f
        /*0002*/ 	.short	(.L_10 - .L_9)
	.align		4
.L_9:
        /*0004*/ 	.word	index@(_Z8preMatchP7Element)
        /*0008*/ 	.word	0x0000000a


	//----- nvinfo : EIATTR_FRAME_SIZE
	.align		4
.L_10:
        /*000c*/ 	.byte	0x04, 0x11
        /*000e*/ 	.short	(.L_12 - .L_11)
	.align		4
.L_11:
        /*0010*/ 	.word	index@(_Z8preMatchP7Element)
        /*0014*/ 	.word	0x00000000


	//----- nvinfo : EIATTR_REGCOUNT
	.align		4
.L_12:
        /*0018*/ 	.byte	0x04, 0x2f
        /*001a*/ 	.short	(.L_14 - .L_13)
	.align		4
.L_13:
        /*001c*/ 	.word	index@(_Z8perMatchP7ElementPii)
        /*0020*/ 	.word	0x0000000e


	//----- nvinfo : EIATTR_FRAME_SIZE
	.align		4
.L_14:
        /*0024*/ 	.byte	0x04, 0x11
        /*0026*/ 	.short	(.L_16 - .L_15)
	.align		4
.L_15:
        /*0028*/ 	.word	index@(_Z8perMatchP7ElementPii)
        /*002c*/ 	.word	0x00000000


	//----- nvinfo : EIATTR_REGCOUNT
	.align		4
.L_16:
        /*0030*/ 	.byte	0x04, 0x2f
        /*0032*/ 	.short	(.L_18 - .L_17)
	.align		4
.L_17:
        /*0034*/ 	.word	index@(_Z8iniMatchP7ElementPN4cuda3std3__44pairIiiEE)
        /*0038*/ 	.word	0x00000014


	//----- nvinfo : EIATTR_FRAME_SIZE
	.align		4
.L_18:
        /*003c*/ 	.byte	0x04, 0x11
        /*003e*/ 	.short	(.L_20 - .L_19)
	.align		4
.L_19:
        /*0040*/ 	.word	index@(_Z8iniMatchP7ElementPN4cuda3std3__44pairIiiEE)
        /*0044*/ 	.word	0x00000000


	//----- nvinfo : EIATTR_REGCOUNT
	.align		4
.L_20:
        /*0048*/ 	.byte	0x04, 0x2f
        /*004a*/ 	.short	(.L_22 - .L_21)
	.align		4
.L_21:
        /*004c*/ 	.word	index@(_Z8unstableP7ElementPN4cuda3std3__44pairIiiEEPb)
        /*0050*/ 	.word	0x00000014


	//----- nvinfo : EIATTR_FRAME_SIZE
	.align		4
.L_22:
        /*0054*/ 	.byte	0x04, 0x11
        /*0056*/ 	.short	(.L_24 - .L_23)
	.align		4
.L_23:
        /*0058*/ 	.word	index@(_Z8unstableP7ElementPN4cuda3std3__44pairIiiEEPb)
        /*005c*/ 	.word	0x00000000


	//----- nvinfo : EIATTR_REGCOUNT
	.align		4
.L_24:
        /*0060*/ 	.byte	0x04, 0x2f
        /*0062*/ 	.short	(.L_26 - .L_25)
	.align		4
.L_25:
        /*0064*/ 	.word	index@(_Z11protoNM1GenP7ElementPN4cuda3std3__44pairIiNS4_IiiEEEE)
        /*0068*/ 	.word	0x0000000e


	//----- nvinfo : EIATTR_FRAME_SIZE
	.align		4
.L_26:
        /*006c*/ 	.byte	0x04, 0x11
        /*006e*/ 	.short	(.L_28 - .L_27)
	.align		4
.L_27:
        /*0070*/ 	.word	index@(_Z11protoNM1GenP7ElementPN4cuda3std3__44pairIiNS4_IiiEEEE)
        /*0074*/ 	.word	0x00000000


	//----- nvinfo : EIATTR_REGCOUNT
	.align		4
.L_28:
        /*0078*/ 	.byte	0x04, 0x2f
        /*007a*/ 	.short	(.L_30 - .L_29)
	.align		4
.L_29:
        /*007c*/ 	.word	index@(_Z8protoNM1P7ElementPN4cuda3std3__44pairIiNS4_IiiEEEE)
        /*0080*/ 	.word	0x0000000e


	//----- nvinfo : EIATTR_FRAME_SIZE
	.align		4
.L_30:
        /*0084*/ 	.byte	0x04, 0x11
        /*0086*/ 	.short	(.L_32 - .L_31)
	.align		4
.L_31:
        /*0088*/ 	.word	index@(_Z8protoNM1P7ElementPN4cuda3std3__44pairIiNS4_IiiEEEE)
        /*008c*/ 	.word	0x00000000


	//----- nvinfo : EIATTR_REGCOUNT
	.align		4
.L_32:
        /*0090*/ 	.byte	0x04, 0x2f
        /*0092*/ 	.short	(.L_34 - .L_33)
	.align		4
.L_33:
        /*0094*/ 	.word	index@(_Z8nm1FalsePb)
        /*0098*/ 	.word	0x00000006


	//----- nvinfo : EIATTR_FRAME_SIZE
	.align		4
.L_34:
        /*009c*/ 	.byte	0x04, 0x11
        /*009e*/ 	.short	(.L_36 - .L_35)
	.align		4
.L_35:
        /*00a0*/ 	.word	index@(_Z8nm1FalsePb)
        /*00a4*/ 	.word	0x00000000


	//----- nvinfo : EIATTR_REGCOUNT
	.align		4
.L_36:
        /*00a8*/ 	.byte	0x04, 0x2f
        /*00aa*/ 	.short	(.L_38 - .L_37)
	.align		4
.L_37:
        /*00ac*/ 	.word	index@(_Z12nm2GenDeviceP7ElementPN4cuda3std3__44pairIiiEEPS0_)
        /*00b0*/ 	.word	0x00000012


	//----- nvinfo : EIATTR_FRAME_SIZE
	.align		4
.L_38:
        /*00b4*/ 	.byte	0x04, 0x11
        /*00b6*/ 	.short	(.L_40 - .L_39)
	.align		4
.L_39:
        /*00b8*/ 	.word	index@(_Z12nm2GenDeviceP7ElementPN4cuda3std3__44pairIiiEEPS0_)
        /*00bc*/ 	.word	0x00000000


	//----- nvinfo : EIATTR_REGCOUNT
	.align		4
.L_40:
        /*00c0*/ 	.byte	0x04, 0x2f
        /*00c2*/ 	.short	(.L_42 - .L_41)
	.align		4
.L_41:
        /*00c4*/ 	.word	index@(_Z14nm2GenPointersP7ElementPN4cuda3std3__44pairIiiEEPbPS0_)
        /*00c8*/ 	.word	0x00000012


	//----- nvinfo : EIATTR_FRAME_SIZE
	.align		4
.L_42:
        /*00cc*/ 	.byte	0x04, 0x11
        /*00ce*/ 	.short	(.L_44 - .L_43)
	.align		4
.L_43:
        /*00d0*/ 	.word	index@(_Z14nm2GenPointersP7ElementPN4cuda3std3__44pairIiiEEPbPS0_)
        /*00d4*/ 	.word	0x00000000


	//----- nvinfo : EIATTR_REGCOUNT
	.align		4
.L_44:
        /*00d8*/ 	.byte	0x04, 0x2f
        /*00da*/ 	.short	(.L_46 - .L_45)
	.align		4
.L_45:
        /*00dc*/ 	.word	index@(_Z8nm2PairsP7Element)
        /*00e0*/ 	.word	0x0000000e


	//----- nvinfo : EIATTR_FRAME_SIZE
	.align		4
.L_46:
        /*00e4*/ 	.byte	0x04, 0x11
        /*00e6*/ 	.short	(.L_48 - .L_47)
	.align		4
.L_47:
        /*00e8*/ 	.word	index@(_Z8nm2PairsP7Element)
        /*00ec*/ 	.word	0x00000000


	//----- nvinfo : EIATTR_REGCOUNT
	.align		4
.L_48:
        /*00f0*/ 	.byte	0x04, 0x2f
        /*00f2*/ 	.short	(.L_50 - .L_49)
	.align		4
.L_49:
        /*00f4*/ 	.word	index@(_Z11newMatchingP7ElementPN4cuda3std3__44pairIiiEE)
        /*00f8*/ 	.word	0x00000012


	//----- nvinfo : EIATTR_FRAME_SIZE
	.align		4
.L_50:
        /*00fc*/ 	.byte	0x04, 0x11
        /*00fe*/ 	.short	(.L_52 - .L_51)
	.align		4
.L_51:
        /*0100*/ 	.word	index@(_Z11newMatchingP7ElementPN4cuda3std3__44pairIiiEE)
        /*0104*/ 	.word	0x00000000


	//----- nvinfo : EIATTR_REGCOUNT
	.align		4
.L_52:
        /*0108*/ 	.byte	0x04, 0x2f
        /*010a*/ 	.short	(.L_54 - .L_53)
	.align		4
.L_53:
        /*010c*/ 	.word	index@(_Z19resetAfterIterationP7Element)
        /*0110*/ 	.word	0x00000008


	//----- nvinfo : EIATTR_FRAME_SIZE
	.align		4
.L_54:
        /*0114*/ 	.byte	0x04, 0x11
        /*0116*/ 	.short	(.L_56 - .L_55)
	.align		4
.L_55:
        /*0118*/ 	.word	index@(_Z19resetAfterIterationP7Element)
        /*011c*/ 	.word	0x00000000


	//----- nvinfo : EIATTR_REGCOUNT
	.align		4
.L_56:
        /*0120*/ 	.byte	0x04, 0x2f
        /*0122*/ 	.short	(.L_58 - .L_57)
	.align		4
.L_57:
        /*0124*/ 	.word	index@(_Z8resetAllP7ElementPN4cuda3std3__44pairIiiEE)
        /*0128*/ 	.word	0x00000008


	//----- nvinfo : EIATTR_FRAME_SIZE
	.align		4
.L_58:
        /*012c*/ 	.byte	0x04, 0x11
        /*012e*/ 	.short	(.L_60 - .L_59)
	.align		4
.L_59:
        /*0130*/ 	.word	index@(_Z8resetAllP7ElementPN4cuda3std3__44pairIiiEE)
        /*0134*/ 	.word	0x00000000


	//----- nvinfo : EIATTR_REGCOUNT
	.align		4
.L_60:
        /*0138*/ 	.byte	0x04, 0x2f
        /*013a*/ 	.short	(.L_62 - .L_61)
	.align		4
.L_61:
        /*013c*/ 	.word	index@(_Z12nm1GenDeviceP7ElementPN4cuda3std3__44pairIiNS4_IiiEEEEi)
        /*0140*/ 	.word	0x00000012


	//----- nvinfo : EIATTR_FRAME_SIZE
	.align		4
.L_62:
        /*0144*/ 	.byte	0x04, 0x11
        /*0146*/ 	.short	(.L_64 - .L_63)
	.align		4
.L_63:
        /*0148*/ 	.word	index@(_Z12nm1GenDeviceP7ElementPN4cuda3std3__44pairIiNS4_IiiEEEEi)
        /*014c*/ 	.word	0x00000000


	//----- nvinfo : EIATTR_REGCOUNT
	.align		4
.L_64:
        /*0150*/ 	.byte	0x04, 0x2f
        /*0152*/ 	.short	(.L_66 - .L_65)
	.align		4
.L_65:
        /*0154*/ 	.word	index@(_Z9nm1DeviceP7ElementPN4cuda3std3__44pairIiNS4_IiiEEEEPbi)
        /*0158*/ 	.word	0x00000012


	//----- nvinfo : EIATTR_FRAME_SIZE
	.align		4
.L_66:
        /*015c*/ 	.byte	0x04, 0x11
        /*015e*/ 	.short	(.L_68 - .L_67)
	.align		4
.L_67:
        /*0160*/ 	.word	index@(_Z9nm1DeviceP7ElementPN4cuda3std3__44pairIiNS4_IiiEEEEPbi)
        /*0164*/ 	.word	0x00000000


	//----- nvinfo : EIATTR_MIN_STACK_SIZE
	.align		4
.L_68:
        /*0168*/ 	.byte	0x04, 0x12
        /*016a*/ 	.short	(.L_70 - .L_69)
	.align		4
.L_69:
        /*016c*/ 	.word	index@(_Z9nm1DeviceP7ElementPN4cuda3std3__44pairIiNS4_IiiEEEEPbi)
        /*0170*/ 	.word	0x00000000


	//----- nvinfo : EIATTR_MIN_STACK_SIZE
	.align		4
.L_70:
        /*0174*/ 	.byte	0x04, 0x12
        /*0176*/ 	.short	(.L_72 - .L_71)
	.align		4
.L_71:
        /*0178*/ 	.word	index@(_Z12nm1GenDeviceP7ElementPN4cuda3std3__44pairIiNS4_IiiEEEEi)
        /*017c*/ 	.word	0x00000000


	//----- nvinfo : EIATTR_MIN_STACK_SIZE
	.align		4
.L_72:
        /*0180*/ 	.byte	0x04, 0x12
        /*0182*/ 	.short	(.L_74 - .L_73)
	.align		4
.L_73:
        /*0184*/ 	.word	index@(_Z8resetAllP7ElementPN4cuda3std3__44pairIiiEE)
        /*0188*/ 	.word	0x00000000


	//----- nvinfo : EIATTR_MIN_STACK_SIZE
	.align		4
.L_74:
        /*018c*/ 	.byte	0x04, 0x12
        /*018e*/ 	.short	(.L_76 - .L_75)
	.align		4
.L_75:
        /*0190*/ 	.word	index@(_Z19resetAfterIterationP7Element)
        /*0194*/ 	.word	0x00000000


	//----- nvinfo : EIATTR_MIN_STACK_SIZE
	.align		4
.L_76:
        /*0198*/ 	.byte	0x04, 0x12
        /*019a*/ 	.short	(.L_78 - .L_77)
	.align		4
.L_77:
        /*019c*/ 	.word	index@(_Z11newMatchingP7ElementPN4cuda3std3__44pairIiiEE)
        /*01a0*/ 	.word	0x00000000


	//----- nvinfo : EIATTR_MIN_STACK_SIZE
	.align		4
.L_78:
        /*01a4*/ 	.byte	0x04, 0x12
        /*01a6*/ 	.short	(.L_80 - .L_79)
	.align		4
.L_79:
        /*01a8*/ 	.word	index@(_Z8nm2PairsP7Element)
        /*01ac*/ 	.word	0x00000000


	//----- nvinfo : EIATTR_MIN_STACK_SIZE
	.align		4
.L_80:
        /*01b0*/ 	.byte	0x04, 0x12
        /*01b2*/ 	.short	(.L_82 - .L_81)
	.align		4
.L_81:
        /*01b4*/ 	.word	index@(_Z14nm2GenPointersP7ElementPN4cuda3std3__44pairIiiEEPbPS0_)
        /*01b8*/ 	.word	0x00000000


	//----- nvinfo : EIATTR_MIN_STACK_SIZE
	.align		4
.L_82:
        /*01bc*/ 	.byte	0x04, 0x12
        /*01be*/ 	.short	(.L_84 - .L_83)
	.align		4
.L_83:
        /*01c0*/ 	.word	index@(_Z12nm2GenDeviceP7ElementPN4cuda3std3__44pairIiiEEPS0_)
        /*01c4*/ 	.word	0x00000000


	//----- nvinfo : EIATTR_MIN_STACK_SIZE
	.align		4
.L_84:
        /*01c8*/ 	.byte	0x04, 0x12
        /*01ca*/ 	.short	(.L_86 - .L_85)
	.align		4
.L_85:
        /*01cc*/ 	.word	index@(_Z8nm1FalsePb)
        /*01d0*/ 	.word	0x00000000


	//----- nvinfo : EIATTR_MIN_STACK_SIZE
	.align		4
.L_86:
        /*01d4*/ 	.byte	0x04, 0x12
        /*01d6*/ 	.short	(.L_88 - .L_87)
	.align		4
.L_87:
        /*01d8*/ 	.word	index@(_Z8protoNM1P7ElementPN4cuda3std3__44pairIiNS4_IiiEEEE)
        /*01dc*/ 	.word	0x00000000


	//----- nvinfo : EIATTR_MIN_STACK_SIZE
	.align		4
.L_88:
        /*01e0*/ 	.byte	0x04, 0x12
        /*01e2*/ 	.short	(.L_90 - .L_89)
	.align		4
.L_89:
        /*01e4*/ 	.word	index@(_Z11protoNM1GenP7ElementPN4cuda3std3__44pairIiNS4_IiiEEEE)
        /*01e8*/ 	.word	0x00000000


	//----- nvinfo : EIATTR_MIN_STACK_SIZE
	.align		4
.L_90:
        /*01ec*/ 	.byte	0x04, 0x12
        /*01ee*/ 	.short	(.L_92 - .L_91)
	.align		4
.L_91:
        /*01f0*/ 	.word	index@(_Z8unstableP7ElementPN4cuda3std3__44pairIiiEEPb)
        /*01f4*/ 	.word	0x00000000


	//----- nvinfo : EIATTR_MIN_STACK_SIZE
	.align		4
.L_92:
        /*01f8*/ 	.byte	0x04, 0x12
        /*01fa*/ 	.short	(.L_94 - .L_93)
	.align		4
.L_93:
        /*01fc*/ 	.word	index@(_Z8iniMatchP7ElementPN4cuda3std3__44pairIiiEE)
        /*0200*/ 	.word	0x00000000


	//----- nvinfo : EIATTR_MIN_STACK_SIZE
	.align		4
.L_94:
        /*0204*/ 	.byte	0x04, 0x12
        /*0206*/ 	.short	(.L_96 - .L_95)
	.align		4
.L_95:
        /*0208*/ 	.word	index@(_Z8perMatchP7ElementPii)
        /*020c*/ 	.word	0x00000000


	//----- nvinfo : EIATTR_MIN_STACK_SIZE
	.align		4
.L_96:
        /*0210*/ 	.byte	0x04, 0x12
        /*0212*/ 	.short	(.L_98 - .L_97)
	.align		4
.L_97:
        /*0214*/ 	.word	index@(_Z8preMatchP7Element)
        /*0218*/ 	.word	0x00000000
.L_98:


//--------------------- .nv.compat                --------------------------
	.section	.nv.compat,"",@"SHT_CUDA_COMPAT_INFO"
	.align	4
        /*0000*/ 	.byte	0x02, 0x09, 0x00, 0x00, 0x02, 0x02, 0x01, 0x00, 0x02, 0x05, 0x05, 0x00, 0x03, 0x07, 0x01, 0x01
        /*0010*/ 	.byte	0x02, 0x03, 0x00, 0x00, 0x02, 0x06, 0x01, 0x00, 0x04, 0x0b, 0x08, 0x00, 0x09, 0x00, 0x00, 0x00
        /*0020*/ 	.byte	0x00, 0x00, 0x00, 0x00


//--------------------- .nv.info._Z9nm1DeviceP7ElementPN4cuda3std3__44pairIiNS4_IiiEEEEPbi --------------------------
	.section	.nv.info._Z9nm1DeviceP7ElementPN4cuda3std3__44pairIiNS4_IiiEEEEPbi,"",@"SHT_CUDA_INFO"
	.sectionflags	@""
	.align	4


	//----- nvinfo : EIATTR_CUDA_API_VERSION
	.align		4
        /*0000*/ 	.byte	0x04, 0x37
        /*0002*/ 	.short	(.L_100 - .L_99)
.L_99:
        /*0004*/ 	.word	0x00000082


	//----- nvinfo : EIATTR_KPARAM_INFO
	.align		4
.L_100:
        /*0008*/ 	.byte	0x04, 0x17
        /*000a*/ 	.short	(.L_102 - .L_101)
.L_101:
        /*000c*/ 	.word	0x00000000
        /*0010*/ 	.short	0x0003
        /*0012*/ 	.short	0x0018
        /*0014*/ 	.byte	0x00, 0xf0, 0x11, 0x00


	//----- nvinfo : EIATTR_KPARAM_INFO
	.align		4
.L_102:
        /*0018*/ 	.byte	0x04, 0x17
        /*001a*/ 	.short	(.L_104 - .L_103)
.L_103:
        /*001c*/ 	.word	0x00000000
        /*0020*/ 	.short	0x0002
        /*0022*/ 	.short	0x0010
        /*0024*/ 	.byte	0x00, 0xf5, 0x21, 0x00


	//----- nvinfo : EIATTR_KPARAM_INFO
	.align		4
.L_104:
        /*0028*/ 	.byte	0x04, 0x17
        /*002a*/ 	.short	(.L_106 - .L_105)
.L_105:
        /*002c*/ 	.word	0x00000000
        /*0030*/ 	.short	0x0001
        /*0032*/ 	.short	0x0008
        /*0034*/ 	.byte	0x00, 0xf5, 0x21, 0x00


	//----- nvinfo : EIATTR_KPARAM_INFO
	.align		4
.L_106:
        /*0038*/ 	.byte	0x04, 0x17
        /*003a*/ 	.short	(.L_108 - .L_107)
.L_107:
        /*003c*/ 	.word	0x00000000
        /*0040*/ 	.short	0x0000
        /*0042*/ 	.short	0x0000
        /*0044*/ 	.byte	0x00, 0xf5, 0x21, 0x00


	//----- nvinfo : EIATTR_SPARSE_MMA_MASK
	.align		4
.L_108:
        /*0048*/ 	.byte	0x03, 0x50
        /*004a*/ 	.short	0x0000


	//----- nvinfo : EIATTR_MAXREG_COUNT
	.align		4
        /*004c*/ 	.byte	0x03, 0x1b
        /*004e*/ 	.short	0x00ff


	//----- nvinfo : EIATTR_NUM_BARRIERS
	.align		4
        /*0050*/ 	.byte	0x02, 0x4c
        /*0052*/ 	.byte	0x01
	.zero		1


	//----- nvinfo : EIATTR_MERCURY_ISA_VERSION
	.align		4
        /*0054*/ 	.byte	0x03, 0x5f
        /*0056*/ 	.short	0x0101


	//----- nvinfo : EIATTR_VRC_CTA_INIT_COUNT
	.align		4
        /*0058*/ 	.byte	0x02, 0x4a
	.zero		1
	.zero		1


	//----- nvinfo : EIATTR_EXIT_INSTR_OFFSETS
	.align		4
        /*005c*/ 	.byte	0x04, 0x1c
        /*005e*/ 	.short	(.L_110 - .L_109)


	//   ....[0]....
.L_109:
        /*0060*/ 	.word	0x00000230


	//   ....[1]....
        /*0064*/ 	.word	0x000002a0


	//   ....[2]....
        /*0068*/ 	.word	0x00000400


	//----- nvinfo : EIATTR_CRS_STACK_SIZE
	.align		4
.L_110:
        /*006c*/ 	.byte	0x04, 0x1e
        /*006e*/ 	.short	(.L_112 - .L_111)
.L_111:
        /*0070*/ 	.word	0x00000000


	//----- nvinfo : EIATTR_CBANK_PARAM_SIZE
	.align		4
.L_112:
        /*0074*/ 	.byte	0x03, 0x19
        /*0076*/ 	.short	0x001c


	//----- nvinfo : EIATTR_PARAM_CBANK
	.align		4
        /*0078*/ 	.byte	0x04, 0x0a
        /*007a*/ 	.short	(.L_114 - .L_113)
	.align		4
.L_113:
        /*007c*/ 	.word	index@(.nv.constant0._Z9nm1DeviceP7ElementPN4cuda3std3__44pairIiNS4_IiiEEEEPbi)
        /*0080*/ 	.short	0x0380
        /*0082*/ 	.short	0x001c


	//----- nvinfo : EIATTR_SW_WAR
	.align		4
.L_114:
        /*0084*/ 	.byte	0x04, 0x36
        /*0086*/ 	.short	(.L_116 - .L_115)
.L_115:
        /*0088*/ 	.word	0x00000008
.L_116:


//--------------------- .nv.info._Z12nm1GenDeviceP7ElementPN4cuda3std3__44pairIiNS4_IiiEEEEi --------------------------
	.section	.nv.info._Z12nm1GenDeviceP7ElementPN4cuda3std3__44pairIiNS4_IiiEEEEi,"",@"SHT_CUDA_INFO"
	.sectionflags	@""
	.align	4


	//----- nvinfo : EIATTR_CUDA_API_VERSION
	.align		4
        /*0000*/ 	.byte	0x04, 0x37
        /*0002*/ 	.short	(.L_118 - .L_117)
.L_117:
        /*0004*/ 	.word	0x00000082


	//----- nvinfo : EIATTR_KPARAM_INFO
	.align		4
.L_118:
        /*0008*/ 	.byte	0x04, 0x17
        /*000a*/ 	.short	(.L_120 - .L_119)
.L_119:
        /*000c*/ 	.word	0x00000000
        /*0010*/ 	.short	0x0002
        /*0012*/ 	.short	0x0010
        /*0014*/ 	.byte	0x00, 0xf0, 0x11, 0x00


	//----- nvinfo : EIATTR_KPARAM_INFO
	.align		4
.L_120:
        /*0018*/ 	.byte	0x04, 0x17
        /*001a*/ 	.short	(.L_122 - .L_121)
.L_121:
        /*001c*/ 	.word	0x00000000
        /*0020*/ 	.short	0x0001
        /*0022*/ 	.short	0x0008
        /*0024*/ 	.byte	0x00, 0xf5, 0x21, 0x00


	//----- nvinfo : EIATTR_KPARAM_INFO
	.align		4
.L_122:
        /*0028*/ 	.byte	0x04, 0x17
        /*002a*/ 	.short	(.L_124 - .L_123)
.L_123:
        /*002c*/ 	.word	0x00000000
        /*0030*/ 	.short	0x0000
        /*0032*/ 	.short	0x0000
        /*0034*/ 	.byte	0x00, 0xf5, 0x21, 0x00


	//----- nvinfo : EIATTR_SPARSE_MMA_MASK
	.align		4
.L_124:
        /*0038*/ 	.byte	0x03, 0x50
        /*003a*/ 	.short	0x0000


	//----- nvinfo : EIATTR_MAXREG_COUNT
	.align		4
        /*003c*/ 	.byte	0x03, 0x1b
        /*003e*/ 	.short	0x00ff


	//----- nvinfo : EIATTR_NUM_BARRIERS
	.align		4
        /*0040*/ 	.byte	0x02, 0x4c
        /*0042*/ 	.byte	0x01
	.zero		1


	//----- nvinfo : EIATTR_MERCURY_ISA_VERSION
	.align		4
        /*0044*/ 	.byte	0x03, 0x5f
        /*0046*/ 	.short	0x0101


	//----- nvinfo : EIATTR_VRC_CTA_INIT_COUNT
	.align		4
        /*0048*/ 	.byte	0x02, 0x4a
	.zero		1
	.zero		1


	//----- nvinfo : EIATTR_EXIT_INSTR_OFFSETS
	.align		4
        /*004c*/ 	.byte	0x04, 0x1c
        /*004e*/ 	.short	(.L_126 - .L_125)


	//   ....[0]....
.L_125:
        /*0050*/ 	.word	0x00000230


	//   ....[1]....
        /*0054*/ 	.word	0x000002a0


	//   ....[2]....
        /*0058*/ 	.word	0x00000340


	//----- nvinfo : EIATTR_CRS_STACK_SIZE
	.align		4
.L_126:
        /*005c*/ 	.byte	0x04, 0x1e
        /*005e*/ 	.short	(.L_128 - .L_127)
.L_127:
        /*0060*/ 	.word	0x00000000


	//----- nvinfo : EIATTR_CBANK_PARAM_SIZE
	.align		4
.L_128:
        /*0064*/ 	.byte	0x03, 0x19
        /*0066*/ 	.short	0x0014


	//----- nvinfo : EIATTR_PARAM_CBANK
	.align		4
        /*0068*/ 	.byte	0x04, 0x0a
        /*006a*/ 	.short	(.L_130 - .L_129)
	.align		4
.L_129:
        /*006c*/ 	.word	index@(.nv.constant0._Z12nm1GenDeviceP7ElementPN4cuda3std3__44pairIiNS4_IiiEEEEi)
        /*0070*/ 	.short	0x0380
        /*0072*/ 	.short	0x0014


	//----- nvinfo : EIATTR_SW_WAR
	.align		4
.L_130:
        /*0074*/ 	.byte	0x04, 0x36
        /*0076*/ 	.short	(.L_132 - .L_131)
.L_131:
        /*0078*/ 	.word	0x00000008
.L_132:


//--------------------- .nv.info._Z8resetAllP7ElementPN4cuda3std3__44pairIiiEE --------------------------
	.section	.nv.info._Z8resetAllP7ElementPN4cuda3std3__44pairIiiEE,"",@"SHT_CUDA_INFO"
	.sectionflags	@""
	.align	4


	//----- nvinfo : EIATTR_CUDA_API_VERSION
	.align		4
        /*0000*/ 	.byte	0x04, 0x37
        /*0002*/ 	.short	(.L_134 - .L_133)
.L_133:
        /*0004*/ 	.word	0x00000082


	//----- nvinfo : EIATTR_KPARAM_INFO
	.align		4
.L_134:
        /*0008*/ 	.byte	0x04, 0x17
        /*000a*/ 	.short	(.L_136 - .L_135)
.L_135:
        /*000c*/ 	.word	0x00000000
        /*0010*/ 	.short	0x0001
        /*0012*/ 	.short	0x0008
        /*0014*/ 	.byte	0x00, 0xf5, 0x21, 0x00


	//----- nvinfo : EIATTR_KPARAM_INFO
	.align		4
.L_136:
        /*0018*/ 	.byte	0x04, 0x17
        /*001a*/ 	.short	(.L_138 - .L_137)
.L_137:
        /*001c*/ 	.word	0x00000000
        /*0020*/ 	.short	0x0000
        /*0022*/ 	.short	0x0000
        /*0024*/ 	.byte	0x00, 0xf5, 0x21, 0x00


	//----- nvinfo : EIATTR_SPARSE_MMA_MASK
	.align		4
.L_138:
        /*0028*/ 	.byte	0x03, 0x50
        /*002a*/ 	.short	0x0000


	//----- nvinfo : EIATTR_MAXREG_COUNT
	.align		4
        /*002c*/ 	.byte	0x03, 0x1b
        /*002e*/ 	.short	0x00ff


	//----- nvinfo : EIATTR_MERCURY_ISA_VERSION
	.align		4
        /*0030*/ 	.byte	0x03, 0x5f
        /*0032*/ 	.short	0x0101


	//----- nvinfo : EIATTR_VRC_CTA_INIT_COUNT
	.align		4
        /*0034*/ 	.byte	0x02, 0x4a
	.zero		1
	.zero		1


	//----- nvinfo : EIATTR_EXIT_INSTR_OFFSETS
	.align		4
        /*0038*/ 	.byte	0x04, 0x1c
        /*003a*/ 	.short	(.L_140 - .L_139)


	//   ....[0]....
.L_139:
        /*003c*/ 	.word	0x000000f0


	//   ....[1]....
        /*0040*/ 	.word	0x00000140


	//----- nvinfo : EIATTR_CBANK_PARAM_SIZE
	.align		4
.L_140:
        /*0044*/ 	.byte	0x03, 0x19
        /*0046*/ 	.short	0x0010


	//----- nvinfo : EIATTR_PARAM_CBANK
	.align		4
        /*0048*/ 	.byte	0x04, 0x0a
        /*004a*/ 	.short	(.L_142 - .L_141)
	.align		4
.L_141:
        /*004c*/ 	.word	index@(.nv.constant0._Z8resetAllP7ElementPN4cuda3std3__44pairIiiEE)
        /*0050*/ 	.short	0x0380
        /*0052*/ 	.short	0x0010


	//----- nvinfo : EIATTR_SW_WAR
	.align		4
.L_142:
        /*0054*/ 	.byte	0x04, 0x36
        /*0056*/ 	.short	(.L_144 - .L_143)
.L_143:
        /*0058*/ 	.word	0x00000008
.L_144:


//--------------------- .nv.info._Z19resetAfterIterationP7Element --------------------------
	.section	.nv.info._Z19resetAfterIterationP7Element,"",@"SHT_CUDA_INFO"
	.sectionflags	@""
	.align	4


	//----- nvinfo : EIATTR_CUDA_API_VERSION
	.align		4
        /*0000*/ 	.byte	0x04, 0x37
        /*0002*/ 	.short	(.L_146 - .L_145)
.L_145:
        /*0004*/ 	.word	0x00000082


	//----- nvinfo : EIATTR_KPARAM_INFO
	.align		4
.L_146:
        /*0008*/ 	.byte	0x04, 0x17
        /*000a*/ 	.short	(.L_148 - .L_147)
.L_147:
        /*000c*/ 	.word	0x00000000
        /*0010*/ 	.short	0x0000
        /*0012*/ 	.short	0x0000
        /*0014*/ 	.byte	0x00, 0xf5, 0x21, 0x00


	//----- nvinfo : EIATTR_SPARSE_MMA_MASK
	.align		4
.L_148:
        /*0018*/ 	.byte	0x03, 0x50
        /*001a*/ 	.short	0x0000


	//----- nvinfo : EIATTR_MAXREG_COUNT
	.align		4
        /*001c*/ 	.byte	0x03, 0x1b
        /*001e*/ 	.short	0x00ff


	//----- nvinfo : EIATTR_MERCURY_ISA_VERSION
	.align		4
        /*0020*/ 	.byte	0x03, 0x5f
        /*0022*/ 	.short	0x0101


	//----- nvinfo : EIATTR_VRC_CTA_INIT_COUNT
	.align		4
        /*0024*/ 	.byte	0x02, 0x4a
	.zero		1
	.zero		1


	//----- nvinfo : EIATTR_EXIT_INSTR_OFFSETS
	.align		4
        /*0028*/ 	.byte	0x04, 0x1c
        /*002a*/ 	.short	(.L_150 - .L_149)


	//   ....[0]....
.L_149:
        /*002c*/ 	.word	0x000000e0


	//   ....[1]....
        /*0030*/ 	.word	0x00000100


	//----- nvinfo : EIATTR_CBANK_PARAM_SIZE
	.align		4
.L_150:
        /*0034*/ 	.byte	0x03, 0x19
        /*0036*/ 	.short	0x0008


	//----- nvinfo : EIATTR_PARAM_CBANK
	.align		4
        /*0038*/ 	.byte	0x04, 0x0a
        /*003a*/ 	.short	(.L_152 - .L_151)
	.align		4
.L_151:
        /*003c*/ 	.word	index@(.nv.constant0._Z19resetAfterIterationP7Element)
        /*0040*/ 	.short	0x0380
        /*0042*/ 	.short	0x0008


	//----- nvinfo : EIATTR_SW_WAR
	.align		4
.L_152:
        /*0044*/ 	.byte	0x04, 0x36
        /*0046*/ 	.short	(.L_154 - .L_153)
.L_153:
        /*0048*/ 	.word	0x00000008
.L_154:


//--------------------- .nv.info._Z11newMatchingP7ElementPN4cuda3std3__44pairIiiEE --------------------------
	.section	.nv.info._Z11newMatchingP7ElementPN4cuda3std3__44pairIiiEE,"",@"SHT_CUDA_INFO"
	.sectionflags	@""
	.align	4


	//----- nvinfo : EIATTR_CUDA_API_VERSION
	.align		4
        /*0000*/ 	.byte	0x04, 0x37
        /*0002*/ 	.short	(.L_156 - .L_155)
.L_155:
        /*0004*/ 	.word	0x00000082


	//----- nvinfo : EIATTR_KPARAM_INFO
	.align		4
.L_156:
        /*0008*/ 	.byte	0x04, 0x17
        /*000a*/ 	.short	(.L_158 - .L_157)
.L_157:
        /*000c*/ 	.word	0x00000000
        /*0010*/ 	.short	0x0001
        /*0012*/ 	.short	0x0008
        /*0014*/ 	.byte	0x00, 0xf5, 0x21, 0x00


	//----- nvinfo : EIATTR_KPARAM_INFO
	.align		4
.L_158:
        /*0018*/ 	.byte	0x04, 0x17
        /*001a*/ 	.short	(.L_160 - .L_159)
.L_159:
        /*001c*/ 	.word	0x00000000
        /*0020*/ 	.short	0x0000
        /*0022*/ 	.short	0x0000
        /*0024*/ 	.byte	0x00, 0xf5, 0x21, 0x00


	//----- nvinfo : EIATTR_SPARSE_MMA_MASK
	.align		4
.L_160:
        /*0028*/ 	.byte	0x03, 0x50
        /*002a*/ 	.short	0x0000


	//----- nvinfo : EIATTR_MAXREG_COUNT
	.align		4
        /*002c*/ 	.byte	0x03, 0x1b
        /*002e*/ 	.short	0x00ff


	//----- nvinfo : EIATTR_MERCURY_ISA_VERSION
	.align		4
        /*0030*/ 	.byte	0x03, 0x5f
        /*0032*/ 	.short	0x0101


	//----- nvinfo : EIATTR_VRC_CTA_INIT_COUNT
	.align		4
        /*0034*/ 	.byte	0x02, 0x4a
	.zero		1
	.zero		1


	//----- nvinfo : EIATTR_EXIT_INSTR_OFFSETS
	.align		4
        /*0038*/ 	.byte	0x04, 0x1c
        /*003a*/ 	.short	(.L_162 - .L_161)


	//   ....[0]....
.L_161:
        /*003c*/ 	.word	0x000000b0


	//   ....[1]....
        /*0040*/ 	.word	0x000001e0


	//----- nvinfo : EIATTR_CBANK_PARAM_SIZE
	.align		4
.L_162:
        /*0044*/ 	.byte	0x03, 0x19
        /*0046*/ 	.short	0x0010


	//----- nvinfo : EIATTR_PARAM_CBANK
	.align		4
        /*0048*/ 	.byte	0x04, 0x0a
        /*004a*/ 	.short	(.L_164 - .L_163)
	.align		4
.L_163:
        /*004c*/ 	.word	index@(.nv.constant0._Z11newMatchingP7ElementPN4cuda3std3__44pairIiiEE)
        /*0050*/ 	.short	0x0380
        /*0052*/ 	.short	0x0010


	//----- nvinfo : EIATTR_SW_WAR
	.align		4
.L_164:
        /*0054*/ 	.byte	0x04, 0x36
        /*0056*/ 	.short	(.L_166 - .L_165)
.L_165:
        /*0058*/ 	.word	0x00000008
.L_166:


//--------------------- .nv.info._Z8nm2PairsP7Element --------------------------
	.section	.nv.info._Z8nm2PairsP7Element,"",@"SHT_CUDA_INFO"
	.sectionflags	@""
	.align	4


	//----- nvinfo : EIATTR_CUDA_API_VERSION
	.align		4
        /*0000*/ 	.byte	0x04, 0x37
        /*0002*/ 	.short	(.L_168 - .L_167)
.L_167:
        /*0004*/ 	.word	0x00000082


	//----- nvinfo : EIATTR_KPARAM_INFO
	.align		4
.L_168:
        /*0008*/ 	.byte	0x04, 0x17
        /*000a*/ 	.short	(.L_170 - .L_169)
.L_169:
        /*000c*/ 	.word	0x00000000
        /*0010*/ 	.short	0x0000
        /*0012*/ 	.short	0x0000
        /*0014*/ 	.byte	0x00, 0xf5, 0x21, 0x00


	//----- nvinfo : EIATTR_SPARSE_MMA_MASK
	.align		4
.L_170:
        /*0018*/ 	.byte	0x03, 0x50
        /*001a*/ 	.short	0x0000


	//----- nvinfo : EIATTR_MAXREG_COUNT
	.align		4
        /*001c*/ 	.byte	0x03, 0x1b
        /*001e*/ 	.short	0x00ff


	//----- nvinfo : EIATTR_MERCURY_ISA_VERSION
	.align		4
        /*0020*/ 	.byte	0x03, 0x5f
        /*0022*/ 	.short	0x0101


	//----- nvinfo : EIATTR_VRC_CTA_INIT_COUNT
	.align		4
        /*0024*/ 	.byte	0x02, 0x4a
	.zero		1
	.zero		1


	//----- nvinfo : EIATTR_EXIT_INSTR_OFFSETS
	.align		4
        /*0028*/ 	.byte	0x04, 0x1c
        /*002a*/ 	.short	(.L_172 - .L_171)


	//   ....[0]....
.L_171:
        /*002c*/ 	.word	0x000000a0


	//   ....[1]....
        /*0030*/ 	.word	0x00000210


	//   ....[2]....
        /*0034*/ 	.word	0x00000250


	//   ....[3]....
        /*0038*/ 	.word	0x00000340


	//   ....[4]....
        /*003c*/ 	.word	0x00000370


	//   ....[5]....
        /*0040*/ 	.word	0x00000400


	//----- nvinfo : EIATTR_CRS_STACK_SIZE
	.align		4
.L_172:
        /*0044*/ 	.byte	0x04, 0x1e
        /*0046*/ 	.short	(.L_174 - .L_173)
.L_173:
        /*0048*/ 	.word	0x00000000


	//----- nvinfo : EIATTR_CBANK_PARAM_SIZE
	.align		4
.L_174:
        /*004c*/ 	.byte	0x03, 0x19
        /*004e*/ 	.short	0x0008


	//----- nvinfo : EIATTR_PARAM_CBANK
	.align		4
        /*0050*/ 	.byte	0x04, 0x0a
        /*0052*/ 	.short	(.L_176 - .L_175)
	.align		4
.L_175:
        /*0054*/ 	.word	index@(.nv.constant0._Z8nm2PairsP7Element)
        /*0058*/ 	.short	0x0380
        /*005a*/ 	.short	0x0008


	//----- nvinfo : EIATTR_SW_WAR
	.align		4
.L_176:
        /*005c*/ 	.byte	0x04, 0x36
        /*005e*/ 	.short	(.L_178 - .L_177)
.L_177:
        /*0060*/ 	.word	0x00000008
.L_178:


//--------------------- .nv.info._Z14nm2GenPointersP7ElementPN4cuda3std3__44pairIiiEEPbPS0_ --------------------------
	.section	.nv.info._Z14nm2GenPointersP7ElementPN4cuda3std3__44pairIiiEEPbPS0_,"",@"SHT_CUDA_INFO"
	.sectionflags	@""
	.align	4


	//----- nvinfo : EIATTR_CUDA_API_VERSION
	.align		4
        /*0000*/ 	.byte	0x04, 0x37
        /*0002*/ 	.short	(.L_180 - .L_179)
.L_179:
        /*0004*/ 	.word	0x00000082


	//----- nvinfo : EIATTR_KPARAM_INFO
	.align		4
.L_180:
        /*0008*/ 	.byte	0x04, 0x17
        /*000a*/ 	.short	(.L_182 - .L_181)
.L_181:
        /*000c*/ 	.word	0x00000000
        /*0010*/ 	.short	0x0003
        /*0012*/ 	.short	0x0018
        /*0014*/ 	.byte	0x00, 0xf5, 0x21, 0x00


	//----- nvinfo : EIATTR_KPARAM_INFO
	.align		4
.L_182:
        /*0018*/ 	.byte	0x04, 0x17
        /*001a*/ 	.short	(.L_184 - .L_183)
.L_183:
        /*001c*/ 	.word	0x00000000
        /*0020*/ 	.short	0x0002
        /*0022*/ 	.short	0x0010
        /*0024*/ 	.byte	0x00, 0xf5, 0x21, 0x00


	//----- nvinfo : EIATTR_KPARAM_INFO
	.align		4
.L_184:
        /*0028*/ 	.byte	0x04, 0x17
        /*002a*/ 	.short	(.L_186 - .L_185)
.L_185:
        /*002c*/ 	.word	0x00000000
        /*0030*/ 	.short	0x0001
        /*0032*/ 	.short	0x0008
        /*0034*/ 	.byte	0x00, 0xf5, 0x21, 0x00


	//----- nvinfo : EIATTR_KPARAM_INFO
	.align		4
.L_186:
        /*0038*/ 	.byte	0x04, 0x17
        /*003a*/ 	.short	(.L_188 - .L_187)
.L_187:
        /*003c*/ 	.word	0x00000000
        /*0040*/ 	.short	0x0000
        /*0042*/ 	.short	0x0000
        /*0044*/ 	.byte	0x00, 0xf5, 0x21, 0x00


	//----- nvinfo : EIATTR_SPARSE_MMA_MASK
	.align		4
.L_188:
        /*0048*/ 	.byte	0x03, 0x50
        /*004a*/ 	.short	0x0000


	//----- nvinfo : EIATTR_MAXREG_COUNT
	.align		4
        /*004c*/ 	.byte	0x03, 0x1b
        /*004e*/ 	.short	0x00ff


	//----- nvinfo : EIATTR_MERCURY_ISA_VERSION
	.align		4
        /*0050*/ 	.byte	0x03, 0x5f
        /*0052*/ 	.short	0x0101


	//----- nvinfo : EIATTR_VRC_CTA_INIT_COUNT
	.align		4
        /*0054*/ 	.byte	0x02, 0x4a
	.zero		1
	.zero		1


	//----- nvinfo : EIATTR_EXIT_INSTR_OFFSETS
	.align		4
        /*0058*/ 	.byte	0x04, 0x1c
        /*005a*/ 	.short	(.L_190 - .L_189)


	//   ....[0]....
.L_189:
        /*005c*/ 	.word	0x000000a0


	//   ....[1]....
        /*0060*/ 	.word	0x00000280


	//   ....[2]....
        /*0064*/ 	.word	0x000002a0


	//----- nvinfo : EIATTR_CRS_STACK_SIZE
	.align		4
.L_190:
        /*0068*/ 	.byte	0x04, 0x1e
        /*006a*/ 	.short	(.L_192 - .L_191)
.L_191:
        /*006c*/ 	.word	0x00000000


	//----- nvinfo : EIATTR_CBANK_PARAM_SIZE
	.align		4
.L_192:
        /*0070*/ 	.byte	0x03, 0x19
        /*0072*/ 	.short	0x0020


	//----- nvinfo : EIATTR_PARAM_CBANK
	.align		4
        /*0074*/ 	.byte	0x04, 0x0a
        /*0076*/ 	.short	(.L_194 - .L_193)
	.align		4
.L_193:
        /*0078*/ 	.word	index@(.nv.constant0._Z14nm2GenPointersP7ElementPN4cuda3std3__44pairIiiEEPbPS0_)
        /*007c*/ 	.short	0x0380
        /*007e*/ 	.short	0x0020


	//----- nvinfo : EIATTR_SW_WAR
	.align		4
.L_194:
        /*0080*/ 	.byte	0x04, 0x36
        /*0082*/ 	.short	(.L_196 - .L_195)
.L_195:
        /*0084*/ 	.word	0x00000008
.L_196:


//--------------------- .nv.info._Z12nm2GenDeviceP7ElementPN4cuda3std3__44pairIiiEEPS0_ --------------------------
	.section	.nv.info._Z12nm2GenDeviceP7ElementPN4cuda3std3__44pairIiiEEPS0_,"",@"SHT_CUDA_INFO"
	.sectionflags	@""
	.align	4


	//----- nvinfo : EIATTR_CUDA_API_VERSION
	.align		4
        /*0000*/ 	.byte	0x04, 0x37
        /*0002*/ 	.short	(.L_198 - .L_197)
.L_197:
        /*0004*/ 	.word	0x00000082


	//----- nvinfo : EIATTR_KPARAM_INFO
	.align		4
.L_198:
        /*0008*/ 	.byte	0x04, 0x17
        /*000a*/ 	.short	(.L_200 - .L_199)
.L_199:
        /*000c*/ 	.word	0x00000000
        /*0010*/ 	.short	0x0002
        /*0012*/ 	.short	0x0010
        /*0014*/ 	.byte	0x00, 0xf5, 0x21, 0x00


	//----- nvinfo : EIATTR_KPARAM_INFO
	.align		4
.L_200:
        /*0018*/ 	.byte	0x04, 0x17
        /*001a*/ 	.short	(.L_202 - .L_201)
.L_201:
        /*001c*/ 	.word	0x00000000
        /*0020*/ 	.short	0x0001
        /*0022*/ 	.short	0x0008
        /*0024*/ 	.byte	0x00, 0xf5, 0x21, 0x00


	//----- nvinfo : EIATTR_KPARAM_INFO
	.align		4
.L_202:
        /*0028*/ 	.byte	0x04, 0x17
        /*002a*/ 	.short	(.L_204 - .L_203)
.L_203:
        /*002c*/ 	.word	0x00000000
        /*0030*/ 	.short	0x0000
        /*0032*/ 	.short	0x0000
        /*0034*/ 	.byte	0x00, 0xf5, 0x21, 0x00


	//----- nvinfo : EIATTR_SPARSE_MMA_MASK
	.align		4
.L_204:
        /*0038*/ 	.byte	0x03, 0x50
        /*003a*/ 	.short	0x0000


	//----- nvinfo : EIATTR_MAXREG_COUNT
	.align		4
        /*003c*/ 	.byte	0x03, 0x1b
        /*003e*/ 	.short	0x00ff


	//----- nvinfo : EIATTR_MERCURY_ISA_VERSION
	.align		4
        /*0040*/ 	.byte	0x03, 0x5f
        /*0042*/ 	.short	0x0101


	//----- nvinfo : EIATTR_VRC_CTA_INIT_COUNT
	.align		4
        /*0044*/ 	.byte	0x02, 0x4a
	.zero		1
	.zero		1


	//----- nvinfo : EIATTR_EXIT_INSTR_OFFSETS
	.align		4
        /*0048*/ 	.byte	0x04, 0x1c
        /*004a*/ 	.short	(.L_206 - .L_205)


	//   ....[0]....
.L_205:
        /*004c*/ 	.word	0x000000a0


	//   ....[1]....
        /*0050*/ 	.word	0x00000180


	//   ....[2]....
        /*0054*/ 	.word	0x00000210


	//----- nvinfo : EIATTR_CBANK_PARAM_SIZE
	.align		4
.L_206:
        /*0058*/ 	.byte	0x03, 0x19
        /*005a*/ 	.short	0x0018


	//----- nvinfo : EIATTR_PARAM_CBANK
	.align		4
        /*005c*/ 	.byte	0x04, 0x0a
        /*005e*/ 	.short	(.L_208 - .L_207)
	.align		4
.L_207:
        /*0060*/ 	.word	index@(.nv.constant0._Z12nm2GenDeviceP7ElementPN4cuda3std3__44pairIiiEEPS0_)
        /*0064*/ 	.short	0x0380
        /*0066*/ 	.short	0x0018


	//----- nvinfo : EIATTR_SW_WAR
	.align		4
.L_208:
        /*0068*/ 	.byte	0x04, 0x36
        /*006a*/ 	.short	(.L_210 - .L_209)
.L_209:
        /*006c*/ 	.word	0x00000008
.L_210:


//--------------------- .nv.info._Z8nm1FalsePb    --------------------------
	.section	.nv.info._Z8nm1FalsePb,"",@"SHT_CUDA_INFO"
	.sectionflags	@""
	.align	4


	//----- nvinfo : EIATTR_CUDA_API_VERSION
	.align		4
        /*0000*/ 	.byte	0x04, 0x37
        /*0002*/ 	.short	(.L_212 - .L_211)
.L_211:
        /*0004*/ 	.word	0x00000082


	//----- nvinfo : EIATTR_KPARAM_INFO
	.align		4
.L_212:
        /*0008*/ 	.byte	0x04, 0x17
        /*000a*/ 	.short	(.L_214 - .L_213)
.L_213:
        /*000c*/ 	.word	0x00000000
        /*0010*/ 	.short	0x0000
        /*0012*/ 	.short	0x0000
        /*0014*/ 	.byte	0x00, 0xf5, 0x21, 0x00


	//----- nvinfo : EIATTR_SPARSE_MMA_MASK
	.align		4
.L_214:
        /*0018*/ 	.byte	0x03, 0x50
        /*001a*/ 	.short	0x0000


	//----- nvinfo : EIATTR_MAXREG_COUNT
	.align		4
        /*001c*/ 	.byte	0x03, 0x1b
        /*001e*/ 	.short	0x00ff


	//----- nvinfo : EIATTR_MERCURY_ISA_VERSION
	.align		4
        /*0020*/ 	.byte	0x03, 0x5f
        /*0022*/ 	.short	0x0101


	//----- nvinfo : EIATTR_VRC_CTA_INIT_COUNT
	.align		4
        /*0024*/ 	.byte	0x02, 0x4a
	.zero		1
	.zero		1


	//----- nvinfo : EIATTR_EXIT_INSTR_OFFSETS
	.align		4
        /*0028*/ 	.byte	0x04, 0x1c
        /*002a*/ 	.short	(.L_216 - .L_215)


	//   ....[0]....
.L_215:
        /*002c*/ 	.word	0x000000a0


	//----- nvinfo : EIATTR_CBANK_PARAM_SIZE
	.align		4
.L_216:
        /*0030*/ 	.byte	0x03, 0x19
        /*0032*/ 	.short	0x0008


	//----- nvinfo : EIATTR_PARAM_CBANK
	.align		4
        /*0034*/ 	.byte	0x04, 0x0a
        /*0036*/ 	.short	(.L_218 - .L_217)
	.align		4
.L_217:
        /*0038*/ 	.word	index@(.nv.constant0._Z8nm1FalsePb)
        /*003c*/ 	.short	0x0380
        /*003e*/ 	.short	0x0008


	//----- nvinfo : EIATTR_SW_WAR
	.align		4
.L_218:
        /*0040*/ 	.byte	0x04, 0x36
        /*0042*/ 	.short	(.L_220 - .L_219)
.L_219:
        /*0044*/ 	.word	0x00000008
.L_220:


//--------------------- .nv.info._Z8protoNM1P7ElementPN4cuda3std3__44pairIiNS4_IiiEEEE --------------------------
	.section	.nv.info._Z8protoNM1P7ElementPN4cuda3std3__44pairIiNS4_IiiEEEE,"",@"SHT_CUDA_INFO"
	.sectionflags	@""
	.align	4


	//----- nvinfo : EIATTR_CUDA_API_VERSION
	.align		4
        /*0000*/ 	.byte	0x04, 0x37
        /*0002*/ 	.short	(.L_222 - .L_221)
.L_221:
        /*0004*/ 	.word	0x00000082


	//----- nvinfo : EIATTR_KPARAM_INFO
	.align		4
.L_222:
        /*0008*/ 	.byte	0x04, 0x17
        /*000a*/ 	.short	(.L_224 - .L_223)
.L_223:
        /*000c*/ 	.word	0x00000000
        /*0010*/ 	.short	0x0001
        /*0012*/ 	.short	0x0008
        /*0014*/ 	.byte	0x00, 0xf5, 0x21, 0x00


	//----- nvinfo : EIATTR_KPARAM_INFO
	.align		4
.L_224:
        /*0018*/ 	.byte	0x04, 0x17
        /*001a*/ 	.short	(.L_226 - .L_225)
.L_225:
        /*001c*/ 	.word	0x00000000
        /*0020*/ 	.short	0x0000
        /*0022*/ 	.short	0x0000
        /*0024*/ 	.byte	0x00, 0xf5, 0x21, 0x00


	//----- nvinfo : EIATTR_SPARSE_MMA_MASK
	.align		4
.L_226:
        /*0028*/ 	.byte	0x03, 0x50
        /*002a*/ 	.short	0x0000


	//----- nvinfo : EIATTR_MAXREG_COUNT
	.align		4
        /*002c*/ 	.byte	0x03, 0x1b
        /*002e*/ 	.short	0x00ff


	//----- nvinfo : EIATTR_MERCURY_ISA_VERSION
	.align		4
        /*0030*/ 	.byte	0x03, 0x5f
        /*0032*/ 	.short	0x0101


	//----- nvinfo : EIATTR_VRC_CTA_INIT_COUNT
	.align		4
        /*0034*/ 	.byte	0x02, 0x4a
	.zero		1
	.zero		1


	//----- nvinfo : EIATTR_EXIT_INSTR_OFFSETS
	.align		4
        /*0038*/ 	.byte	0x04, 0x1c
        /*003a*/ 	.short	(.L_228 - .L_227)


	//   ....[0]....
.L_227:
        /*003c*/ 	.word	0x000001b0


	//----- nvinfo : EIATTR_CBANK_PARAM_SIZE
	.align		4
.L_228:
        /*0040*/ 	.byte	0x03, 0x19
        /*0042*/ 	.short	0x0010


	//----- nvinfo : EIATTR_PARAM_CBANK
	.align		4
        /*0044*/ 	.byte	0x04, 0x0a
        /*0046*/ 	.short	(.L_230 - .L_229)
	.align		4
.L_229:
        /*0048*/ 	.word	index@(.nv.constant0._Z8protoNM1P7ElementPN4cuda3std3__44pairIiNS4_IiiEEEE)
        /*004c*/ 	.short	0x0380
        /*004e*/ 	.short	0x0010


	//----- nvinfo : EIATTR_SW_WAR
	.align		4
.L_230:
        /*0050*/ 	.byte	0x04, 0x36
        /*0052*/ 	.short	(.L_232 - .L_231)
.L_231:
        /*0054*/ 	.word	0x00000008
.L_232:


//--------------------- .nv.info._Z11protoNM1GenP7ElementPN4cuda3std3__44pairIiNS4_IiiEEEE --------------------------
	.section	.nv.info._Z11protoNM1GenP7ElementPN4cuda3std3__44pairIiNS4_IiiEEEE,"",@"SHT_CUDA_INFO"
	.sectionflags	@""
	.align	4


	//----- nvinfo : EIATTR_CUDA_API_VERSION
	.align		4
        /*0000*/ 	.byte	0x04, 0x37
        /*0002*/ 	.short	(.L_234 - .L_233)
.L_233:
        /*0004*/ 	.word	0x00000082


	//----- nvinfo : EIATTR_KPARAM_INFO
	.align		4
.L_234:
        /*0008*/ 	.byte	0x04, 0x17
        /*000a*/ 	.short	(.L_236 - .L_235)
.L_235:
        /*000c*/ 	.word	0x00000000
        /*0010*/ 	.short	0x0001
        /*0012*/ 	.short	0x0008
        /*0014*/ 	.byte	0x00, 0xf5, 0x21, 0x00


	//----- nvinfo : EIATTR_KPARAM_INFO
	.align		4
.L_236:
        /*0018*/ 	.byte	0x04, 0x17
        /*001a*/ 	.short	(.L_238 - .L_237)
.L_237:
        /*001c*/ 	.word	0x00000000
        /*0020*/ 	.short	0x0000
        /*0022*/ 	.short	0x0000
        /*0024*/ 	.byte	0x00, 0xf5, 0x21, 0x00


	//----- nvinfo : EIATTR_SPARSE_MMA_MASK
	.align		4
.L_238:
        /*0028*/ 	.byte	0x03, 0x50
        /*002a*/ 	.short	0x0000


	//----- nvinfo : EIATTR_MAXREG_COUNT
	.align		4
        /*002c*/ 	.byte	0x03, 0x1b
        /*002e*/ 	.short	0x00ff


	//----- nvinfo : EIATTR_MERCURY_ISA_VERSION
	.align		4
        /*0030*/ 	.byte	0x03, 0x5f
        /*0032*/ 	.short	0x0101


	//----- nvinfo : EIATTR_VRC_CTA_INIT_COUNT
	.align		4
        /*0034*/ 	.byte	0x02, 0x4a
	.zero		1
	.zero		1


	//----- nvinfo : EIATTR_EXIT_INSTR_OFFSETS
	.align		4
        /*0038*/ 	.byte	0x04, 0x1c
        /*003a*/ 	.short	(.L_240 - .L_239)


	//   ....[0]....
.L_239:
        /*003c*/ 	.word	0x00000130


	//----- nvinfo : EIATTR_CBANK_PARAM_SIZE
	.align		4
.L_240:
        /*0040*/ 	.byte	0x03, 0x19
        /*0042*/ 	.short	0x0010


	//----- nvinfo : EIATTR_PARAM_CBANK
	.align		4
        /*0044*/ 	.byte	0x04, 0x0a
        /*0046*/ 	.short	(.L_242 - .L_241)
	.align		4
.L_241:
        /*0048*/ 	.word	index@(.nv.constant0._Z11protoNM1GenP7ElementPN4cuda3std3__44pairIiNS4_IiiEEEE)
        /*004c*/ 	.short	0x0380
        /*004e*/ 	.short	0x0010


	//----- nvinfo : EIATTR_SW_WAR
	.align		4
.L_242:
        /*0050*/ 	.byte	0x04, 0x36
        /*0052*/ 	.short	(.L_244 - .L_243)
.L_243:
        /*0054*/ 	.word	0x00000008
.L_244:


//--------------------- .nv.info._Z8unstableP7ElementPN4cuda3std3__44pairIiiEEPb --------------------------
	.section	.nv.info._Z8unstableP7ElementPN4cuda3std3__44pairIiiEEPb,"",@"SHT_CUDA_INFO"
	.sectionflags	@""
	.align	4


	//----- nvinfo : EIATTR_CUDA_API_VERSION
	.align		4
        /*0000*/ 	.byte	0x04, 0x37
        /*0002*/ 	.short	(.L_246 - .L_245)
.L_245:
        /*0004*/ 	.word	0x00000082


	//----- nvinfo : EIATTR_KPARAM_INFO
	.align		4
.L_246:
        /*0008*/ 	.byte	0x04, 0x17
        /*000a*/ 	.short	(.L_248 - .L_247)
.L_247:
        /*000c*/ 	.word	0x00000000
        /*0010*/ 	.short	0x0002
        /*0012*/ 	.short	0x0010
        /*0014*/ 	.byte	0x00, 0xf5, 0x21, 0x00


	//----- nvinfo : EIATTR_KPARAM_INFO
	.align		4
.L_248:
        /*0018*/ 	.byte	0x04, 0x17
        /*001a*/ 	.short	(.L_250 - .L_249)
.L_249:
        /*001c*/ 	.word	0x00000000
        /*0020*/ 	.short	0x0001
        /*0022*/ 	.short	0x0008
        /*0024*/ 	.byte	0x00, 0xf5, 0x21, 0x00


	//----- nvinfo : EIATTR_KPARAM_INFO
	.align		4
.L_250:
        /*0028*/ 	.byte	0x04, 0x17
        /*002a*/ 	.short	(.L_252 - .L_251)
.L_251:
        /*002c*/ 	.word	0x00000000
        /*0030*/ 	.short	0x0000
        /*0032*/ 	.short	0x0000
        /*0034*/ 	.byte	0x00, 0xf5, 0x21, 0x00


	//----- nvinfo : EIATTR_SPARSE_MMA_MASK
	.align		4
.L_252:
        /*0038*/ 	.byte	0x03, 0x50
        /*003a*/ 	.short	0x0000


	//----- nvinfo : EIATTR_MAXREG_COUNT
	.align		4
        /*003c*/ 	.byte	0x03, 0x1b
        /*003e*/ 	.short	0x00ff


	//----- nvinfo : EIATTR_MERCURY_ISA_VERSION
	.align		4
        /*0040*/ 	.byte	0x03, 0x5f
        /*0042*/ 	.short	0x0101


	//----- nvinfo : EIATTR_VRC_CTA_INIT_COUNT
	.align		4
        /*0044*/ 	.byte	0x02, 0x4a
	.zero		1
	.zero		1


	//----- nvinfo : EIATTR_EXIT_INSTR_OFFSETS
	.align		4
        /*0048*/ 	.byte	0x04, 0x1c
        /*004a*/ 	.short	(.L_254 - .L_253)


	//   ....[0]....
.L_253:
        /*004c*/ 	.word	0x00000200


	//   ....[1]....
        /*0050*/ 	.word	0x00000250


	//   ....[2]....
        /*0054*/ 	.word	0x000002a0


	//----- nvinfo : EIATTR_CBANK_PARAM_SIZE
	.align		4
.L_254:
        /*0058*/ 	.byte	0x03, 0x19
        /*005a*/ 	.short	0x0018


	//----- nvinfo : EIATTR_PARAM_CBANK
	.align		4
        /*005c*/ 	.byte	0x04, 0x0a
        /*005e*/ 	.short	(.L_256 - .L_255)
	.align		4
.L_255:
        /*0060*/ 	.word	index@(.nv.constant0._Z8unstableP7ElementPN4cuda3std3__44pairIiiEEPb)
        /*0064*/ 	.short	0x0380
        /*0066*/ 	.short	0x0018


	//----- nvinfo : EIATTR_SW_WAR
	.align		4
.L_256:
        /*0068*/ 	.byte	0x04, 0x36
        /*006a*/ 	.short	(.L_258 - .L_257)
.L_257:
        /*006c*/ 	.word	0x00000008
.L_258:


//--------------------- .nv.info._Z8iniMatchP7ElementPN4cuda3std3__44pairIiiEE --------------------------
	.section	.nv.info._Z8iniMatchP7ElementPN4cuda3std3__44pairIiiEE,"",@"SHT_CUDA_INFO"
	.sectionflags	@""
	.align	4


	//----- nvinfo : EIATTR_CUDA_API_VERSION
	.align		4
        /*0000*/ 	.byte	0x04, 0x37
        /*0002*/ 	.short	(.L_260 - .L_259)
.L_259:
        /*0004*/ 	.word	0x00000082


	//----- nvinfo : EIATTR_KPARAM_INFO
	.align		4
.L_260:
        /*0008*/ 	.byte	0x04, 0x17
        /*000a*/ 	.short	(.L_262 - .L_261)
.L_261:
        /*000c*/ 	.word	0x00000000
        /*0010*/ 	.short	0x0001
        /*0012*/ 	.short	0x0008
        /*0014*/ 	.byte	0x00, 0xf5, 0x21, 0x00


	//----- nvinfo : EIATTR_KPARAM_INFO
	.align		4
.L_262:
        /*0018*/ 	.byte	0x04, 0x17
        /*001a*/ 	.short	(.L_264 - .L_263)
.L_263:
        /*001c*/ 	.word	0x00000000
        /*0020*/ 	.short	0x0000
        /*0022*/ 	.short	0x0000
        /*0024*/ 	.byte	0x00, 0xf5, 0x21, 0x00


	//----- nvinfo : EIATTR_SPARSE_MMA_MASK
	.align		4
.L_264:
        /*0028*/ 	.byte	0x03, 0x50
        /*002a*/ 	.short	0x0000


	//----- nvinfo : EIATTR_MAXREG_COUNT
	.align		4
        /*002c*/ 	.byte	0x03, 0x1b
        /*002e*/ 	.short	0x00ff


	//----- nvinfo : EIATTR_MERCURY_ISA_VERSION
	.align		4
        /*0030*/ 	.byte	0x03, 0x5f
        /*0032*/ 	.short	0x0101


	//----- nvinfo : EIATTR_VRC_CTA_INIT_COUNT
	.align		4
        /*0034*/ 	.byte	0x02, 0x4a
	.zero		1
	.zero		1


	//----- nvinfo : EIATTR_EXIT_INSTR_OFFSETS
	.align		4
        /*0038*/ 	.byte	0x04, 0x1c
        /*003a*/ 	.short	(.L_266 - .L_265)


	//   ....[0]....
.L_265:
        /*003c*/ 	.word	0x000001b0


	//   ....[1]....
        /*0040*/ 	.word	0x00000280


	//----- nvinfo : EIATTR_CRS_STACK_SIZE
	.align		4
.L_266:
        /*0044*/ 	.byte	0x04, 0x1e
        /*0046*/ 	.short	(.L_268 - .L_267)
.L_267:
        /*0048*/ 	.word	0x00000000


	//----- nvinfo : EIATTR_CBANK_PARAM_SIZE
	.align		4
.L_268:
        /*004c*/ 	.byte	0x03, 0x19
        /*004e*/ 	.short	0x0010


	//----- nvinfo : EIATTR_PARAM_CBANK
	.align		4
        /*0050*/ 	.byte	0x04, 0x0a
        /*0052*/ 	.short	(.L_270 - .L_269)
	.align		4
.L_269:
        /*0054*/ 	.word	index@(.nv.constant0._Z8iniMatchP7ElementPN4cuda3std3__44pairIiiEE)
        /*0058*/ 	.short	0x0380
        /*005a*/ 	.short	0x0010


	//----- nvinfo : EIATTR_SW_WAR
	.align		4
.L_270:
        /*005c*/ 	.byte	0x04, 0x36
        /*005e*/ 	.short	(.L_272 - .L_271)
.L_271:
        /*0060*/ 	.word	0x00000008
.L_272:


//--------------------- .nv.info._Z8perMatchP7ElementPii --------------------------
	.section	.nv.info._Z8perMatchP7ElementPii,"",@"SHT_CUDA_INFO"
	.sectionflags	@""
	.align	4


	//----- nvinfo : EIATTR_CUDA_API_VERSION
	.align		4
        /*0000*/ 	.byte	0x04, 0x37
        /*0002*/ 	.short	(.L_274 - .L_273)
.L_273:
        /*0004*/ 	.word	0x00000082


	//----- nvinfo : EIATTR_KPARAM_INFO
	.align		4
.L_274:
        /*0008*/ 	.byte	0x04, 0x17
        /*000a*/ 	.short	(.L_276 - .L_275)
.L_275:
        /*000c*/ 	.word	0x00000000
        /*0010*/ 	.short	0x0002
        /*0012*/ 	.short	0x0010
        /*0014*/ 	.byte	0x00, 0xf0, 0x11, 0x00


	//----- nvinfo : EIATTR_KPARAM_INFO
	.align		4
.L_276:
        /*0018*/ 	.byte	0x04, 0x17
        /*001a*/ 	.short	(.L_278 - .L_277)
.L_277:
        /*001c*/ 	.word	0x00000000
        /*0020*/ 	.short	0x0001
        /*0022*/ 	.short	0x0008
        /*0024*/ 	.byte	0x00, 0xf5, 0x21, 0x00


	//----- nvinfo : EIATTR_KPARAM_INFO
	.align		4
.L_278:
        /*0028*/ 	.byte	0x04, 0x17
        /*002a*/ 	.short	(.L_280 - .L_279)
.L_279:
        /*002c*/ 	.word	0x00000000
        /*0030*/ 	.short	0x0000
        /*0032*/ 	.short	0x0000
        /*0034*/ 	.byte	0x00, 0xf5, 0x21, 0x00


	//----- nvinfo : EIATTR_SPARSE_MMA_MASK
	.align		4
.L_280:
        /*0038*/ 	.byte	0x03, 0x50
        /*003a*/ 	.short	0x0000


	//----- nvinfo : EIATTR_MAXREG_COUNT
	.align		4
        /*003c*/ 	.byte	0x03, 0x1b
        /*003e*/ 	.short	0x00ff


	//----- nvinfo : EIATTR_MERCURY_ISA_VERSION
	.align		4
        /*0040*/ 	.byte	0x03, 0x5f
        /*0042*/ 	.short	0x0101


	//----- nvinfo : EIATTR_VRC_CTA_INIT_COUNT
	.align		4
        /*0044*/ 	.byte	0x02, 0x4a
	.zero		1
	.zero		1


	//----- nvinfo : EIATTR_EXIT_INSTR_OFFSETS
	.align		4
        /*0048*/ 	.byte	0x04, 0x1c
        /*004a*/ 	.short	(.L_282 - .L_281)


	//   ....[0]....
.L_281:
        /*004c*/ 	.word	0x00000110


	//----- nvinfo : EIATTR_CBANK_PARAM_SIZE
	.align		4
.L_282:
        /*0050*/ 	.byte	0x03, 0x19
        /*0052*/ 	.short	0x0014


	//----- nvinfo : EIATTR_PARAM_CBANK
	.align		4
        /*0054*/ 	.byte	0x04, 0x0a
        /*0056*/ 	.short	(.L_284 - .L_283)
	.align		4
.L_283:
        /*0058*/ 	.word	index@(.nv.constant0._Z8perMatchP7ElementPii)
        /*005c*/ 	.short	0x0380
        /*005e*/ 	.short	0x0014


	//----- nvinfo : EIATTR_SW_WAR
	.align		4
.L_284:
        /*0060*/ 	.byte	0x04, 0x36
        /*0062*/ 	.short	(.L_286 - .L_285)
.L_285:
        /*0064*/ 	.word	0x00000008
.L_286:


//--------------------- .nv.info._Z8preMatchP7Element --------------------------
	.section	.nv.info._Z8preMatchP7Element,"",@"SHT_CUDA_INFO"
	.sectionflags	@""
	.align	4


	//----- nvinfo : EIATTR_CUDA_API_VERSION
	.align		4
        /*0000*/ 	.byte	0x04, 0x37
        /*0002*/ 	.short	(.L_288 - .L_287)
.L_287:
        /*0004*/ 	.word	0x00000082


	//----- nvinfo : EIATTR_KPARAM_INFO
	.align		4
.L_288:
        /*0008*/ 	.byte	0x04, 0x17
        /*000a*/ 	.short	(.L_290 - .L_289)
.L_289:
        /*000c*/ 	.word	0x00000000
        /*0010*/ 	.short	0x0000
        /*0012*/ 	.short	0x0000
        /*0014*/ 	.byte	0x00, 0xf5, 0x21, 0x00


	//----- nvinfo : EIATTR_SPARSE_MMA_MASK
	.align		4
.L_290:
        /*0018*/ 	.byte	0x03, 0x50
        /*001a*/ 	.short	0x0000


	//----- nvinfo : EIATTR_MAXREG_COUNT
	.align		4
        /*001c*/ 	.byte	0x03, 0x1b
        /*001e*/ 	.short	0x00ff


	//----- nvinfo : EIATTR_MERCURY_ISA_VERSION
	.align		4
        /*0020*/ 	.byte	0x03, 0x5f
        /*0022*/ 	.short	0x0101


	//----- nvinfo : EIATTR_VRC_CTA_INIT_COUNT
	.align		4
        /*0024*/ 	.byte	0x02, 0x4a
	.zero		1
	.zero		1


	//----- nvinfo : EIATTR_EXIT_INSTR_OFFSETS
	.align		4
        /*0028*/ 	.byte	0x04, 0x1c
        /*002a*/ 	.short	(.L_292 - .L_291)


	//   ....[0]....
.L_291:
        /*002c*/ 	.word	0x00000080


	//   ....[1]....
        /*0030*/ 	.word	0x000000e0


	//----- nvinfo : EIATTR_CBANK_PARAM_SIZE
	.align		4
.L_292:
        /*0034*/ 	.byte	0x03, 0x19
        /*0036*/ 	.short	0x0008


	//----- nvinfo : EIATTR_PARAM_CBANK
	.align		4
        /*0038*/ 	.byte	0x04, 0x0a
        /*003a*/ 	.short	(.L_294 - .L_293)
	.align		4
.L_293:
        /*003c*/ 	.word	index@(.nv.constant0._Z8preMatchP7Element)
        /*0040*/ 	.short	0x0380
        /*0042*/ 	.short	0x0008


	//----- nvinfo : EIATTR_SW_WAR
	.align		4
.L_294:
        /*0044*/ 	.byte	0x04, 0x36
        /*0046*/ 	.short	(.L_296 - .L_295)
.L_295:
        /*0048*/ 	.word	0x00000008
.L_296:


//--------------------- .nv.callgraph             --------------------------
	.section	.nv.callgraph,"",@"SHT_CUDA_CALLGRAPH"
	.align	4
	.sectionentsize	8
	.align		4
        /*0000*/ 	.word	0x00000000
	.align		4
        /*0004*/ 	.word	0xffffffff
	.align		4
        /*0008*/ 	.word	0x00000000
	.align		4
        /*000c*/ 	.word	0xfffffffe
	.align		4
        /*0010*/ 	.word	0x00000000
	.align		4
        /*0014*/ 	.word	0xfffffffd
	.align		4
        /*0018*/ 	.word	0x00000000
	.align		4
        /*001c*/ 	.word	0xfffffffc


//--------------------- .nv.constant4             --------------------------
	.section	.nv.constant4,"a",@progbits
	.align	8
	.align		8
.nv.constant4:
        /*0000*/ 	.dword	_ZN34_INTERNAL_d4914d8d_4_k_cu_e0a9cf414cuda3std3__45__cpo5beginE
	.align		8
        /*0008*/ 	.dword	_ZN34_INTERNAL_d4914d8d_4_k_cu_e0a9cf414cuda3std3__45__cpo3endE
	.align		8
        /*0010*/ 	.dword	_ZN34_INTERNAL_d4914d8d_4_k_cu_e0a9cf414cuda3std3__45__cpo6cbeginE
	.align		8
        /*0018*/ 	.dword	_ZN34_INTERNAL_d4914d8d_4_k_cu_e0a9cf414cuda3std3__45__cpo4cendE
	.align		8
        /*0020*/ 	.dword	_ZN34_INTERNAL_d4914d8d_4_k_cu_e0a9cf414cuda3std3__436_GLOBAL__N__d4914d8d_4_k_cu_e0a9cf416ignoreE
	.align		8
        /*0028*/ 	.dword	_ZN34_INTERNAL_d4914d8d_4_k_cu_e0a9cf414cuda3std3__419piecewise_constructE
	.align		8
        /*0030*/ 	.dword	_ZN34_INTERNAL_d4914d8d_4_k_cu_e0a9cf414cuda3std3__48in_placeE
	.align		8
        /*0038*/ 	.dword	_ZN34_INTERNAL_d4914d8d_4_k_cu_e0a9cf414cuda3std6ranges3__45__cpo4swapE
	.align		8
        /*0040*/ 	.dword	_ZN34_INTERNAL_d4914d8d_4_k_cu_e0a9cf414cuda3std6ranges3__45__cpo9iter_moveE


//--------------------- .text._Z9nm1DeviceP7ElementPN4cuda3std3__44pairIiNS4_IiiEEEEPbi --------------------------
	.section	.text._Z9nm1DeviceP7ElementPN4cuda3std3__44pairIiNS4_IiiEEEEPbi,"ax",@progbits
	.align	128
        .global         _Z9nm1DeviceP7ElementPN4cuda3std3__44pairIiNS4_IiiEEEEPbi
        .type           _Z9nm1DeviceP7ElementPN4cuda3std3__44pairIiNS4_IiiEEEEPbi,@function
        .size           _Z9nm1DeviceP7ElementPN4cuda3std3__44pairIiNS4_IiiEEEEPbi,(.L_x_32 - _Z9nm1DeviceP7ElementPN4cuda3std3__44pairIiNS4_IiiEEEEPbi)
        .other          _Z9nm1DeviceP7ElementPN4cuda3std3__44pairIiNS4_IiiEEEEPbi,@"STO_CUDA_ENTRY STV_DEFAULT"
_Z9nm1DeviceP7ElementPN4cuda3std3__44pairIiNS4_IiiEEEEPbi:
.text._Z9nm1DeviceP7ElementPN4cuda3std3__44pairIiNS4_IiiEEEEPbi:
[----:B------:R-:W-:Y:S01]  /*0000*/  LDC R1, c[0x0][0x37c] ;  /* 0x0000df00ff017b82 */ /* 0x000fe20000000800 */
[----:B------:R-:W0:Y:S07]  /*0010*/  S2R R10, SR_TID.X ;  /* 0x00000000000a7919 */ /* 0x000e2e0000002100 */
[----:B------:R-:W1:Y:S01]  /*0020*/  S2UR UR5, SR_CTAID.X ;  /* 0x00000000000579c3 */ /* 0x000e620000002500 */
[----:B------:R-:W2:Y:S01]  /*0030*/  LDCU.64 UR8, c[0x0][0x358] ;  /* 0x00006b00ff0877ac */ /* 0x000ea20008000a00 */
[----:B------:R-:W3:Y:S06]  /*0040*/  LDCU UR4, c[0x0][0x360] ;  /* 0x00006c00ff0477ac */ /* 0x000eec0008000800 */
[----:B------:R-:W1:Y:S01]  /*0050*/  LDC R9, c[0x0][0x398] ;  /* 0x0000e600ff097b82 */ /* 0x000e620000000800 */
[----:B------:R-:W-:-:S07]  /*0060*/  UMOV UR6, 0x1 ;  /* 0x0000000100067882 */ /* 0x000fce0000000000 */
[----:B------:R-:W4:Y:S01]  /*0070*/  LDC.64 R2, c[0x0][0x388] ;  /* 0x0000e200ff027b82 */ /* 0x000f220000000a00 */
[----:B0-----:R-:W-:Y:S02]  /*0080*/  IMAD.SHL.U32 R0, R10, 0x2, RZ ;  /* 0x000000020a007824 */ /* 0x001fe400078e00ff */
[----:B-123--:R-:W-:-:S07]  /*0090*/  IMAD R9, R9, UR5, RZ ;  /* 0x0000000509097c24 */ /* 0x00efce000f8e02ff */
.L_x_2:
[----:B------:R-:W-:Y:S01]  /*00a0*/  ISETP.GE.U32.AND P0, PT, R10, UR4, PT ;  /* 0x000000040a007c0c */ /* 0x000fe2000bf06070 */
[----:B------:R-:W-:-:S12]  /*00b0*/  BSSY.RECONVERGENT B0, `(.L_x_0) ;  /* 0x000000f000007945 */ /* 0x000fd80003800200 */
[----:B0-----:R-:W-:Y:S05]  /*00c0*/  @P0 BRA `(.L_x_1) ;  /* 0x0000000000340947 */ /* 0x001fea0003800000 */
[----:B------:R-:W-:-:S04]  /*00d0*/  IMAD R5, R0, UR6, R9 ;  /* 0x0000000600057c24 */ /* 0x000fc8000f8e0209 */
[C---:B------:R-:W-:Y:S02]  /*00e0*/  VIADD R7, R5.reuse, UR6 ;  /* 0x0000000605077c36 */ /* 0x040fe40008000000 */
[----:B----4-:R-:W-:-:S04]  /*00f0*/  IMAD.WIDE.U32 R4, R5, 0xc, R2 ;  /* 0x0000000c05047825 */ /* 0x010fc800078e0002 */
[----:B------:R-:W-:Y:S01]  /*0100*/  IMAD.WIDE.U32 R6, R7, 0xc, R2 ;  /* 0x0000000c07067825 */ /* 0x000fe200078e0002 */
[----:B------:R-:W2:Y:S04]  /*0110*/  LDG.E R8, desc[UR8][R4.64] ;  /* 0x0000000804087981 */ /* 0x000ea8000c1e1900 */
[----:B------:R-:W2:Y:S02]  /*0120*/  LDG.E R15, desc[UR8][R6.64] ;  /* 0x00000008060f7981 */ /* 0x000ea4000c1e1900 */
[----:B--2---:R-:W-:-:S13]  /*0130*/  ISETP.GT.AND P0, PT, R8, R15, PT ;  /* 0x0000000f0800720c */ /* 0x004fda0003f04270 */
[----:B------:R-:W-:Y:S05]  /*0140*/  @!P0 BRA `(.L_x_1) ;  /* 0x0000000000148947 */ /* 0x000fea0003800000 */
[----:B------:R0:W-:Y:S04]  /*0150*/  STG.E desc[UR8][R4.64], R15 ;  /* 0x0000000f04007986 */ /* 0x0001e8000c101908 */
[----:B------:R-:W2:Y:S04]  /*0160*/  LDG.E R11, desc[UR8][R6.64+0x4] ;  /* 0x00000408060b7981 */ /* 0x000ea8000c1e1900 */
[----:B--2---:R0:W-:Y:S04]  /*0170*/  STG.E desc[UR8][R4.64+0x4], R11 ;  /* 0x0000040b04007986 */ /* 0x0041e8000c101908 */
[----:B------:R-:W2:Y:S04]  /*0180*/  LDG.E R13, desc[UR8][R6.64+0x8] ;  /* 0x00000808060d7981 */ /* 0x000ea8000c1e1900 */
[----:B--2---:R0:W-:Y:S02]  /*0190*/  STG.E desc[UR8][R4.64+0x8], R13 ;  /* 0x0000080d04007986 */ /* 0x0041e4000c101908 */
.L_x_1:
[----:B------:R-:W-:Y:S05]  /*01a0*/  BSYNC.RECONVERGENT B0 ;  /* 0x0000000000007941 */ /* 0x000fea0003800200 */
.L_x_0:
[----:B------:R-:W-:Y:S01]  /*01b0*/  BAR.SYNC.DEFER_BLOCKING 0x0 ;  /* 0x0000000000007b1d */ /* 0x000fe20000010000 */
[----:B------:R-:W-:Y:S02]  /*01c0*/  UISETP.GT.U32.AND UP0, UPT, UR4, 0x1, UPT ;  /* 0x000000010400788c */ /* 0x000fe4000bf04070 */
[----:B------:R-:W-:Y:S02]  /*01d0*/  USHF.R.U32.HI UR5, URZ, 0x1, UR4 ;  /* 0x00000001ff057899 */ /* 0x000fe40008011604 */
[----:B------:R-:W-:-:S05]  /*01e0*/  USHF.L.U32 UR6, UR6, 0x1, URZ ;  /* 0x0000000106067899 */ /* 0x000fca00080006ff */
[----:B------:R-:W-:Y:S01]  /*01f0*/  UMOV UR4, UR5 ;  /* 0x0000000500047c82 */ /* 0x000fe20008000000 */
[----:B------:R-:W-:Y:S06]  /*0200*/  BRA.U UP0, `(.L_x_2) ;  /* 0xfffffffd00a47547 */ /* 0x000fec000b83ffff */
[----:B------:R-:W-:Y:S01]  /*0210*/  BAR.SYNC.DEFER_BLOCKING 0x0 ;  /* 0x0000000000007b1d */ /* 0x000fe20000010000 */
[----:B------:R-:W-:-:S13]  /*0220*/  ISETP.NE.AND P0, PT, R10, RZ, PT ;  /* 0x000000ff0a00720c */ /* 0x000fda0003f05270 */
[----:B------:R-:W-:Y:S05]  /*0230*/  @P0 EXIT ;  /* 0x000000000000094d */ /* 0x000fea0003800000 */
[----:B----4-:R-:W1:Y:S08]  /*0240*/  LDC.64 R2, c[0x0][0x388] ;  /* 0x0000e200ff027b82 */ /* 0x010e700000000a00 */
[----:B0-----:R-:W0:Y:S01]  /*0250*/  LDC R13, c[0x0][0x398] ;  /* 0x0000e600ff0d7b82 */ /* 0x001e220000000800 */
[----:B-1----:R-:W-:-:S05]  /*0260*/  IMAD.WIDE.U32 R2, R9, 0xc, R2 ;  /* 0x0000000c09027825 */ /* 0x002fca00078e0002 */
[----:B------:R-:W2:Y:S01]  /*0270*/  LDG.E R0, desc[UR8][R2.64] ;  /* 0x0000000802007981 */ /* 0x000ea2000c1e1900 */
[----:B0-----:R-:W-:-:S04]  /*0280*/  IADD3 R5, PT, PT, R13, 0x1, RZ ;  /* 0x000000010d057810 */ /* 0x001fc80007ffe0ff */
[----:B--2---:R-:W-:-:S13]  /*0290*/  ISETP.NE.AND P0, PT, R0, R5, PT ;  /* 0x000000050000720c */ /* 0x004fda0003f05270 */
[----:B------:R-:W-:Y:S05]  /*02a0*/  @!P0 EXIT ;  /* 0x000000000000894d */ /* 0x000fea0003800000 */
[----:B------:R-:W2:Y:S01]  /*02b0*/  LDG.E R0, desc[UR8][R2.64+0x4] ;  /* 0x0000040802007981 */ /* 0x000ea2000c1e1900 */
[----:B------:R-:W0:Y:S03]  /*02c0*/  LDC.64 R4, c[0x0][0x380] ;  /* 0x0000e000ff047b82 */ /* 0x000e260000000a00 */
[----:B------:R-:W3:Y:S01]  /*02d0*/  LDG.E R7, desc[UR8][R2.64+0x8] ;  /* 0x0000080802077981 */ /* 0x000ee2000c1e1900 */
[----:B------:R-:W-:-:S04]  /*02e0*/  IMAD.MOV.U32 R11, RZ, RZ, 0x4 ;  /* 0x00000004ff0b7424 */ /* 0x000fc800078e00ff */
[----:B------:R-:W1:Y:S01]  /*02f0*/  LDC.64 R8, c[0x0][0x390] ;  /* 0x0000e400ff087b82 */ /* 0x000e620000000a00 */
[----:B--2---:R-:W-:-:S04]  /*0300*/  VIADD R0, R0, 0xffffffff ;  /* 0xffffffff00007836 */ /* 0x004fc80000000000 */
[----:B---3--:R-:W-:-:S05]  /*0310*/  IMAD R0, R0, R13, R7 ;  /* 0x0000000d00007224 */ /* 0x008fca00078e0207 */
[----:B------:R-:W-:-:S05]  /*0320*/  IADD3 R7, PT, PT, R0, -0x1, RZ ;  /* 0xffffffff00077810 */ /* 0x000fca0007ffe0ff */
[----:B0-----:R-:W-:-:S05]  /*0330*/  IMAD.WIDE R4, R7, 0x30, R4 ;  /* 0x0000003007047825 */ /* 0x001fca00078e0204 */
[----:B------:R0:W-:Y:S04]  /*0340*/  STG.E desc[UR8][R4.64+0x18], R11 ;  /* 0x0000180b04007986 */ /* 0x0001e8000c101908 */
[----:B------:R-:W1:Y:S01]  /*0350*/  LDG.E R0, desc[UR8][R2.64+0x4] ;  /* 0x0000040802007981 */ /* 0x000e62000c1e1900 */
[----:B------:R-:W-:-:S05]  /*0360*/  HFMA2 R10, -RZ, RZ, 0, 5.9604644775390625e-08 ;  /* 0x00000001ff0a7431 */ /* 0x000fca00000001ff */
[----:B0-----:R-:W-:Y:S02]  /*0370*/  PRMT R5, R10, 0x7610, R5 ;  /* 0x000076100a057816 */ /* 0x001fe40000000005 */
[----:B-1----:R-:W-:-:S04]  /*0380*/  IADD3 R6, P0, PT, R0, R8, RZ ;  /* 0x0000000800067210 */ /* 0x002fc80007f1e0ff */
[----:B------:R-:W-:-:S05]  /*0390*/  LEA.HI.X.SX32 R7, R0, R9, 0x1, P0 ;  /* 0x0000000900077211 */ /* 0x000fca00000f0eff */
[----:B------:R-:W-:Y:S04]  /*03a0*/  STG.E.U8 desc[UR8][R6.64+-0x1], R5 ;  /* 0xffffff0506007986 */ /* 0x000fe8000c101108 */
[----:B------:R-:W2:Y:S02]  /*03b0*/  LDG.E R0, desc[UR8][R2.64+0x8] ;  /* 0x0000080802007981 */ /* 0x000ea4000c1e1900 */
[----:B--2---:R-:W-:-:S04]  /*03c0*/  IADD3 R0, PT, PT, R0, -0x1, R13 ;  /* 0xffffffff00007810 */ /* 0x004fc80007ffe00d */
[----:B------:R-:W-:-:S04]  /*03d0*/  IADD3 R8, P0, PT, R0, R8, RZ ;  /* 0x0000000800087210 */ /* 0x000fc80007f1e0ff */
[----:B------:R-:W-:-:S05]  /*03e0*/  LEA.HI.X.SX32 R9, R0, R9, 0x1, P0 ;  /* 0x0000000900097211 */ /* 0x000fca00000f0eff */
[----:B------:R-:W-:Y:S01]  /*03f0*/  STG.E.U8 desc[UR8][R8.64], R5 ;  /* 0x0000000508007986 */ /* 0x000fe2000c101108 */
[----:B------:R-:W-:Y:S05]  /*0400*/  EXIT ;  /* 0x000000000000794d */ /* 0x000fea0003800000 */
.L_x_3:
[----:B------:R-:W-:-:S00]  /*0410*/  BRA `(.L_x_3) ;  /* 0xfffffffc00fc7947 */ /* 0x000fc0000383ffff */
[----:B------:R-:W-:-:S00]  /*0420*/  NOP ;  /* 0x0000000000007918 */ /* 0x000fc00000000000 */
        /* <DEDUP_REMOVED lines=13> */
.L_x_32:


//--------------------- .text._Z12nm1GenDeviceP7ElementPN4cuda3std3__44pairIiNS4_IiiEEEEi --------------------------
	.section	.text._Z12nm1GenDeviceP7ElementPN4cuda3std3__44pairIiNS4_IiiEEEEi,"ax",@progbits
	.align	128
        .global         _Z12nm1GenDeviceP7ElementPN4cuda3std3__44pairIiNS4_IiiEEEEi
        .type           _Z12nm1GenDeviceP7ElementPN4cuda3std3__44pairIiNS4_IiiEEEEi,@function
        .size           _Z12nm1GenDeviceP7ElementPN4cuda3std3__44pairIiNS4_IiiEEEEi,(.L_x_33 - _Z12nm1GenDeviceP7ElementPN4cuda3std3__44pairIiNS4_IiiEEEEi)
        .other          _Z12nm1GenDeviceP7ElementPN4cuda3std3__44pairIiNS4_IiiEEEEi,@"STO_CUDA_ENTRY STV_DEFAULT"
_Z12nm1GenDeviceP7ElementPN4cuda3std3__44pairIiNS4_IiiEEEEi:
.text._Z12nm1GenDeviceP7ElementPN4cuda3std3__44pairIiNS4_IiiEEEEi:
        /* <DEDUP_REMOVED lines=8> */
[----:B0-----:R-:W-:Y:S01]  /*0080*/  SHF.L.U32 R0, R10, 0x1, RZ ;  /* 0x000000010a007819 */ /* 0x001fe200000006ff */
[----:B-123--:R-:W-:-:S07]  /*0090*/  IMAD R9, R9, UR5, RZ ;  /* 0x0000000509097c24 */ /* 0x00efce000f8e02ff */
.L_x_6:
[----:B------:R-:W-:Y:S01]  /*00a0*/  ISETP.GE.U32.AND P0, PT, R10, UR4, PT ;  /* 0x000000040a007c0c */ /* 0x000fe2000bf06070 */
[----:B------:R-:W-:-:S12]  /*00b0*/  BSSY.RECONVERGENT B0, `(.L_x_4) ;  /* 0x000000f000007945 */ /* 0x000fd80003800200 */
[----:B0-----:R-:W-:Y:S05]  /*00c0*/  @P0 BRA `(.L_x_5) ;  /* 0x0000000000340947 */ /* 0x001fea0003800000 */
[----:B------:R-:W-:-:S05]  /*00d0*/  IMAD R5, R0, UR6, R9 ;  /* 0x0000000600057c24 */ /* 0x000fca000f8e0209 */
[C---:B------:R-:W-:Y:S01]  /*00e0*/  IADD3 R7, PT, PT, R5.reuse, UR6, RZ ;  /* 0x0000000605077c10 */ /* 0x040fe2000fffe0ff */
        /* <DEDUP_REMOVED lines=11> */
.L_x_5:
[----:B------:R-:W-:Y:S05]  /*01a0*/  BSYNC.RECONVERGENT B0 ;  /* 0x0000000000007941 */ /* 0x000fea0003800200 */
.L_x_4:
        /* <DEDUP_REMOVED lines=9> */
[----:B----4-:R-:W1:Y:S01]  /*0240*/  LDC.64 R2, c[0x0][0x388] ;  /* 0x0000e200ff027b82 */ /* 0x010e620000000a00 */
[----:B------:R-:W2:Y:S01]  /*0250*/  LDCU UR5, c[0x0][0x390] ;  /* 0x00007200ff0577ac */ /* 0x000ea20008000800 */
[----:B-1----:R-:W-:-:S05]  /*0260*/  IMAD.WIDE.U32 R2, R9, 0xc, R2 ;  /* 0x0000000c09027825 */ /* 0x002fca00078e0002 */
[----:B------:R-:W3:Y:S01]  /*0270*/  LDG.E R0, desc[UR8][R2.64] ;  /* 0x0000000802007981 */ /* 0x000ee2000c1e1900 */
[----:B--2---:R-:W-:-:S06]  /*0280*/  UIADD3 UR4, UPT, UPT, UR5, 0x1, URZ ;  /* 0x0000000105047890 */ /* 0x004fcc000fffe0ff */
[----:B---3--:R-:W-:-:S13]  /*0290*/  ISETP.NE.AND P0, PT, R0, UR4, PT ;  /* 0x0000000400007c0c */ /* 0x008fda000bf05270 */
[----:B------:R-:W-:Y:S05]  /*02a0*/  @!P0 EXIT ;  /* 0x000000000000894d */ /* 0x000fea0003800000 */
[----:B------:R-:W2:Y:S01]  /*02b0*/  LDG.E R0, desc[UR8][R2.64+0x4] ;  /* 0x0000040802007981 */ /* 0x000ea2000c1e1900 */
[----:B0-----:R-:W0:Y:S03]  /*02c0*/  LDC.64 R4, c[0x0][0x380] ;  /* 0x0000e000ff047b82 */ /* 0x001e260000000a00 */
[----:B------:R-:W3:Y:S01]  /*02d0*/  LDG.E R7, desc[UR8][R2.64+0x8] ;  /* 0x0000080802077981 */ /* 0x000ee2000c1e1900 */
[----:B------:R-:W-:Y:S01]  /*02e0*/  HFMA2 R9, -RZ, RZ, 0, 1.78813934326171875e-07 ;  /* 0x00000003ff097431 */ /* 0x000fe200000001ff */
[----:B--2---:R-:W-:-:S05]  /*02f0*/  IADD3 R0, PT, PT, R0, -0x1, RZ ;  /* 0xffffffff00007810 */ /* 0x004fca0007ffe0ff */
[----:B---3--:R-:W-:-:S05]  /*0300*/  IMAD R0, R0, UR5, R7 ;  /* 0x0000000500007c24 */ /* 0x008fca000f8e0207 */
[----:B------:R-:W-:-:S05]  /*0310*/  IADD3 R7, PT, PT, R0, -0x1, RZ ;  /* 0xffffffff00077810 */ /* 0x000fca0007ffe0ff */
[----:B0-----:R-:W-:-:S05]  /*0320*/  IMAD.WIDE R4, R7, 0x30, R4 ;  /* 0x0000003007047825 */ /* 0x001fca00078e0204 */
[----:B------:R-:W-:Y:S01]  /*0330*/  STG.E desc[UR8][R4.64+0x18], R9 ;  /* 0x0000180904007986 */ /* 0x000fe2000c101908 */
[----:B------:R-:W-:Y:S05]  /*0340*/  EXIT ;  /* 0x000000000000794d */ /* 0x000fea0003800000 */
.L_x_7:
        /* <DEDUP_REMOVED lines=11> */
.L_x_33:


//--------------------- .text._Z8resetAllP7ElementPN4cuda3std3__44pairIiiEE --------------------------
	.section	.text._Z8resetAllP7ElementPN4cuda3std3__44pairIiiEE,"ax",@progbits
	.align	128
        .global         _Z8resetAllP7ElementPN4cuda3std3__44pairIiiEE
        .type           _Z8resetAllP7ElementPN4cuda3std3__44pairIiiEE,@function
        .size           _Z8resetAllP7ElementPN4cuda3std3__44pairIiiEE,(.L_x_34 - _Z8resetAllP7ElementPN4cuda3std3__44pairIiiEE)
        .other          _Z8resetAllP7ElementPN4cuda3std3__44pairIiiEE,@"STO_CUDA_ENTRY STV_DEFAULT"
_Z8resetAllP7ElementPN4cuda3std3__44pairIiiEE:
.text._Z8resetAllP7ElementPN4cuda3std3__44pairIiiEE:
[----:B------:R-:W-:Y:S01]  /*0000*/  LDC R1, c[0x0][0x37c] ;  /* 0x0000df00ff017b82 */ /* 0x000fe20000000800 */
[----:B------:R-:W0:Y:S07]  /*0010*/  S2R R5, SR_TID.X ;  /* 0x0000000000057919 */ /* 0x000e2e0000002100 */
[----:B------:R-:W0:Y:S01]  /*0020*/  S2UR UR6, SR_CTAID.X ;  /* 0x00000000000679c3 */ /* 0x000e220000002500 */
[----:B------:R-:W1:Y:S07]  /*0030*/  LDCU.64 UR4, c[0x0][0x358] ;  /* 0x00006b00ff0477ac */ /* 0x000e6e0008000a00 */
[----:B------:R-:W0:Y:S08]  /*0040*/  LDC R0, c[0x0][0x360] ;  /* 0x0000d800ff007b82 */ /* 0x000e300000000800 */
[----:B------:R-:W2:Y:S01]  /*0050*/  LDC.64 R2, c[0x0][0x380] ;  /* 0x0000e000ff027b82 */ /* 0x000ea20000000a00 */
[C---:B0-----:R-:W-:Y:S01]  /*0060*/  IMAD R5, R0.reuse, UR6, R5 ;  /* 0x0000000600057c24 */ /* 0x041fe2000f8e0205 */
[----:B------:R-:W-:-:S04]  /*0070*/  SHF.L.U32 R0, R0, 0x1, RZ ;  /* 0x0000000100007819 */ /* 0x000fc800000006ff */
[C---:B------:R-:W-:Y:S01]  /*0080*/  ISETP.GE.U32.AND P0, PT, R5.reuse, R0, PT ;  /* 0x000000000500720c */ /* 0x040fe20003f06070 */
[----:B--2---:R-:W-:-:S05]  /*0090*/  IMAD.WIDE R2, R5, 0x30, R2 ;  /* 0x0000003005027825 */ /* 0x004fca00078e0202 */
[----:B-1----:R0:W-:Y:S04]  /*00a0*/  STG.E.64 desc[UR4][R2.64+0x28], R2 ;  /* 0x0000280202007986 */ /* 0x0021e8000c101b04 */
[----:B------:R0:W-:Y:S04]  /*00b0*/  STG.E.64 desc[UR4][R2.64+0x20], R2 ;  /* 0x0000200202007986 */ /* 0x0001e8000c101b04 */
[----:B------:R0:W-:Y:S04]  /*00c0*/  STG.E.64 desc[UR4][R2.64+0x10], R2 ;  /* 0x0000100202007986 */ /* 0x0001e8000c101b04 */
[----:B------:R0:W-:Y:S04]  /*00d0*/  STG.E.U8 desc[UR4][R2.64+0x1c], RZ ;  /* 0x00001cff02007986 */ /* 0x0001e8000c101104 */
[----:B------:R0:W-:Y:S01]  /*00e0*/  STG.E desc[UR4][R2.64+0x18], RZ ;  /* 0x000018ff02007986 */ /* 0x0001e2000c101904 */
[----:B------:R-:W-:Y:S05]  /*00f0*/  @P0 EXIT ;  /* 0x000000000000094d */ /* 0x000fea0003800000 */
[----:B0-----:R-:W0:Y:S02]  /*0100*/  LDC.64 R2, c[0x0][0x388] ;  /* 0x0000e200ff027b82 */ /* 0x001e240000000a00 */
[----:B0-----:R-:W-:-:S05]  /*0110*/  IMAD.WIDE.U32 R2, R5, 0x8, R2 ;  /* 0x0000000805027825 */ /* 0x001fca00078e0002 */
[----:B------:R-:W-:Y:S04]  /*0120*/  STG.E desc[UR4][R2.64], RZ ;  /* 0x000000ff02007986 */ /* 0x000fe8000c101904 */
[----:B------:R-:W-:Y:S01]  /*0130*/  STG.E desc[UR4][R2.64+0x4], RZ ;  /* 0x000004ff02007986 */ /* 0x000fe2000c101904 */
[----:B------:R-:W-:Y:S05]  /*0140*/  EXIT ;  /* 0x000000000000794d */ /* 0x000fea0003800000 */
.L_x_8:
        /* <DEDUP_REMOVED lines=11> */
.L_x_34:


//--------------------- .text._Z19resetAfterIterationP7Element --------------------------
	.section	.text._Z19resetAfterIterationP7Element,"ax",@progbits
	.align	128
        .global         _Z19resetAfterIterationP7Element
        .type           _Z19resetAfterIterationP7Element,@function
        .size           _Z19resetAfterIterationP7Element,(.L_x_35 - _Z19resetAfterIterationP7Element)
        .other          _Z19resetAfterIterationP7Element,@"STO_CUDA_ENTRY STV_DEFAULT"
_Z19resetAfterIterationP7Element:
.text._Z19resetAfterIterationP7Element:
[----:B------:R-:W-:Y:S01]  /*0000*/  LDC R1, c[0x0][0x37c] ;  /* 0x0000df00ff017b82 */ /* 0x000fe20000000800 */
[----:B------:R-:W0:Y:S07]  /*0010*/  S2R R0, SR_TID.X ;  /* 0x0000000000007919 */ /* 0x000e2e0000002100 */
[----:B------:R-:W0:Y:S01]  /*0020*/  S2UR UR6, SR_CTAID.X ;  /* 0x00000000000679c3 */ /* 0x000e220000002500 */
[----:B------:R-:W1:Y:S07]  /*0030*/  LDCU.64 UR4, c[0x0][0x358] ;  /* 0x00006b00ff0477ac */ /* 0x000e6e0008000a00 */
[----:B------:R-:W0:Y:S08]  /*0040*/  LDC R5, c[0x0][0x360] ;  /* 0x0000d800ff057b82 */ /* 0x000e300000000800 */
[----:B------:R-:W2:Y:S01]  /*0050*/  LDC.64 R2, c[0x0][0x380] ;  /* 0x0000e000ff027b82 */ /* 0x000ea20000000a00 */
[----:B0-----:R-:W-:-:S04]  /*0060*/  IMAD R5, R5, UR6, R0 ;  /* 0x0000000605057c24 */ /* 0x001fc8000f8e0200 */
[----:B--2---:R-:W-:-:S05]  /*0070*/  IMAD.WIDE R2, R5, 0x30, R2 ;  /* 0x0000003005027825 */ /* 0x004fca00078e0202 */
[----:B-1----:R-:W2:Y:S04]  /*0080*/  LDG.E R0, desc[UR4][R2.64+0x18] ;  /* 0x0000180402007981 */ /* 0x002ea8000c1e1900 */
[----:B------:R0:W-:Y:S04]  /*0090*/  STG.E.64 desc[UR4][R2.64+0x28], R2 ;  /* 0x0000280202007986 */ /* 0x0001e8000c101b04 */
[----:B------:R0:W-:Y:S04]  /*00a0*/  STG.E.64 desc[UR4][R2.64+0x20], R2 ;  /* 0x0000200202007986 */ /* 0x0001e8000c101b04 */
[----:B------:R0:W-:Y:S04]  /*00b0*/  STG.E.64 desc[UR4][R2.64+0x10], R2 ;  /* 0x0000100202007986 */ /* 0x0001e8000c101b04 */
[----:B------:R0:W-:Y:S01]  /*00c0*/  STG.E.U8 desc[UR4][R2.64+0x1c], RZ ;  /* 0x00001cff02007986 */ /* 0x0001e2000c101104 */
[----:B--2---:R-:W-:-:S13]  /*00d0*/  ISETP.NE.AND P0, PT, R0, 0x1, PT ;  /* 0x000000010000780c */ /* 0x004fda0003f05270 */
[----:B0-----:R-:W-:Y:S05]  /*00e0*/  @!P0 EXIT ;  /* 0x000000000000894d */ /* 0x001fea0003800000 */
[----:B------:R-:W-:Y:S01]  /*00f0*/  STG.E desc[UR4][R2.64+0x18], RZ ;  /* 0x000018ff02007986 */ /* 0x000fe2000c101904 */
[----:B------:R-:W-:Y:S05]  /*0100*/  EXIT ;  /* 0x000000000000794d */ /* 0x000fea0003800000 */
.L_x_9:
        /* <DEDUP_REMOVED lines=15> */
.L_x_35:


//--------------------- .text._Z11newMatchingP7ElementPN4cuda3std3__44pairIiiEE --------------------------
	.section	.text._Z11newMatchingP7ElementPN4cuda3std3__44pairIiiEE,"ax",@progbits
	.align	128
        .global         _Z11newMatchingP7ElementPN4cuda3std3__44pairIiiEE
        .type           _Z11newMatchingP7ElementPN4cuda3std3__44pairIiiEE,@function
        .size           _Z11newMatchingP7ElementPN4cuda3std3__44pairIiiEE,(.L_x_36 - _Z11newMatchingP7ElementPN4cuda3std3__44pairIiiEE)
        .other          _Z11newMatchingP7ElementPN4cuda3std3__44pairIiiEE,@"STO_CUDA_ENTRY STV_DEFAULT"
_Z11newMatchingP7ElementPN4cuda3std3__44pairIiiEE:
.text._Z11newMatchingP7ElementPN4cuda3std3__44pairIiiEE:
        /* <DEDUP_REMOVED lines=8> */
[----:B-1----:R-:W2:Y:S02]  /*0080*/  LDG.E R0, desc[UR4][R4.64+0x18] ;  /* 0x0000180404007981 */ /* 0x002ea4000c1e1900 */
[----:B--2---:R-:W-:-:S04]  /*0090*/  LOP3.LUT R0, R0, 0xfffffffe, RZ, 0xc0, !PT ;  /* 0xfffffffe00007812 */ /* 0x004fc800078ec0ff */
[----:B------:R-:W-:-:S13]  /*00a0*/  ISETP.NE.AND P0, PT, R0, 0x4, PT ;  /* 0x000000040000780c */ /* 0x000fda0003f05270 */
[----:B------:R-:W-:Y:S05]  /*00b0*/  @P0 EXIT ;  /* 0x000000000000094d */ /* 0x000fea0003800000 */
[----:B------:R-:W2:Y:S01]  /*00c0*/  LDG.E.64 R8, desc[UR4][R4.64] ;  /* 0x0000000404087981 */ /* 0x000ea2000c1e1b00 */
[----:B------:R-:W2:Y:S02]  /*00d0*/  LDC.64 R10, c[0x0][0x388] ;  /* 0x0000e200ff0a7b82 */ /* 0x000ea40000000a00 */
[----:B--2---:R-:W-:-:S05]  /*00e0*/  IMAD.WIDE R6, R8, 0x8, R10 ;  /* 0x0000000808067825 */ /* 0x004fca00078e020a */
[----:B------:R-:W2:Y:S04]  /*00f0*/  LDG.E R0, desc[UR4][R6.64+-0x8] ;  /* 0xfffff80406007981 */ /* 0x000ea8000c1e1900 */
[----:B------:R-:W3:Y:S04]  /*0100*/  LDG.E R12, desc[UR4][R6.64+-0x4] ;  /* 0xfffffc04060c7981 */ /* 0x000ee8000c1e1900 */
[----:B------:R-:W-:Y:S04]  /*0110*/  STG.E desc[UR4][R6.64+-0x8], R8 ;  /* 0xfffff80806007986 */ /* 0x000fe8000c101904 */
[----:B------:R-:W-:Y:S01]  /*0120*/  STG.E desc[UR4][R6.64+-0x4], R9 ;  /* 0xfffffc0906007986 */ /* 0x000fe2000c101904 */
[----:B--2---:R-:W-:-:S05]  /*0130*/  IADD3 R13, PT, PT, R0, -0x1, RZ ;  /* 0xffffffff000d7810 */ /* 0x004fca0007ffe0ff */
[----:B---3--:R-:W-:Y:S01]  /*0140*/  IMAD R12, R13, R14, R12 ;  /* 0x0000000e0d0c7224 */ /* 0x008fe200078e020c */
[----:B------:R-:W-:-:S04]  /*0150*/  IADD3 R13, PT, PT, R14, -0x1, R9 ;  /* 0xffffffff0e0d7810 */ /* 0x000fc80007ffe009 */
[----:B------:R-:W-:Y:S01]  /*0160*/  IADD3 R15, PT, PT, R12, -0x1, RZ ;  /* 0xffffffff0c0f7810 */ /* 0x000fe20007ffe0ff */
[----:B------:R-:W-:-:S04]  /*0170*/  IMAD.WIDE.U32 R10, R13, 0x8, R10 ;  /* 0x000000080d0a7825 */ /* 0x000fc800078e000a */
[----:B------:R-:W-:Y:S02]  /*0180*/  HFMA2 R13, -RZ, RZ, 0, 5.9604644775390625e-08 ;  /* 0x00000001ff0d7431 */ /* 0x000fe400000001ff */
[----:B------:R-:W-:Y:S01]  /*0190*/  IMAD.WIDE.U32 R2, R15, 0x30, R2 ;  /* 0x000000300f027825 */ /* 0x000fe200078e0002 */
[----:B------:R-:W-:Y:S04]  /*01a0*/  STG.E desc[UR4][R10.64], R9 ;  /* 0x000000090a007986 */ /* 0x000fe8000c101904 */
[----:B------:R-:W-:Y:S04]  /*01b0*/  STG.E desc[UR4][R10.64+0x4], R8 ;  /* 0x000004080a007986 */ /* 0x000fe8000c101904 */
[----:B------:R-:W-:Y:S04]  /*01c0*/  STG.E desc[UR4][R4.64+0x18], R13 ;  /* 0x0000180d04007986 */ /* 0x000fe8000c101904 */
[----:B------:R-:W-:Y:S01]  /*01d0*/  STG.E desc[UR4][R2.64+0x18], RZ ;  /* 0x000018ff02007986 */ /* 0x000fe2000c101904 */
[----:B------:R-:W-:Y:S05]  /*01e0*/  EXIT ;  /* 0x000000000000794d */ /* 0x000fea0003800000 */
.L_x_10:
        /* <DEDUP_REMOVED lines=9> */
.L_x_36:


//--------------------- .text._Z8nm2PairsP7Element --------------------------
	.section	.text._Z8nm2PairsP7Element,"ax",@progbits
	.align	128
        .global         _Z8nm2PairsP7Element
        .type           _Z8nm2PairsP7Element,@function
        .size           _Z8nm2PairsP7Element,(.L_x_37 - _Z8nm2PairsP7Element)
        .other          _Z8nm2PairsP7Element,@"STO_CUDA_ENTRY STV_DEFAULT"
_Z8nm2PairsP7Element:
.text._Z8nm2PairsP7Element:
        /* <DEDUP_REMOVED lines=8> */
[----:B-1----:R-:W2:Y:S02]  /*0080*/  LDG.E.U8 R4, desc[UR4][R2.64+0x1c] ;  /* 0x00001c0402047981 */ /* 0x002ea4000c1e1100 */
[----:B--2---:R-:W-:-:S13]  /*0090*/  ISETP.NE.AND P0, PT, R4, RZ, PT ;  /* 0x000000ff0400720c */ /* 0x004fda0003f05270 */
[----:B------:R-:W-:Y:S05]  /*00a0*/  @!P0 EXIT ;  /* 0x000000000000894d */ /* 0x000fea0003800000 */
[----:B------:R-:W2:Y:S04]  /*00b0*/  LDG.E.64 R4, desc[UR4][R2.64+0x20] ;  /* 0x0000200402047981 */ /* 0x000ea8000c1e1b00 */
[----:B------:R-:W3:Y:S04]  /*00c0*/  LDG.E R7, desc[UR4][R2.64] ;  /* 0x0000000402077981 */ /* 0x000ee8000c1e1900 */
[----:B--2---:R-:W3:Y:S01]  /*00d0*/  LD.E R6, desc[UR4][R4.64] ;  /* 0x0000000404067980 */ /* 0x004ee2000c101900 */
[----:B------:R-:W-:Y:S01]  /*00e0*/  VIADD R8, R0, 0x1 ;  /* 0x0000000100087836 */ /* 0x000fe20000000000 */
[----:B------:R-:W-:Y:S03]  /*00f0*/  BSSY.RECONVERGENT B0, `(.L_x_11) ;  /* 0x0000014000007945 */ /* 0x000fe60003800200 */
[----:B------:R-:W-:Y:S01]  /*0100*/  IMAD.MOV.U32 R9, RZ, RZ, R8 ;  /* 0x000000ffff097224 */ /* 0x000fe200078e0008 */
[----:B---3--:R-:W-:-:S13]  /*0110*/  ISETP.NE.AND P0, PT, R6, R7, PT ;  /* 0x000000070600720c */ /* 0x008fda0003f05270 */
[----:B------:R-:W-:Y:S05]  /*0120*/  @P0 BRA `(.L_x_12) ;  /* 0x0000000000400947 */ /* 0x000fea0003800000 */
[----:B------:R-:W2:Y:S04]  /*0130*/  LD.E R7, desc[UR4][R4.64+0x4] ;  /* 0x0000040404077980 */ /* 0x000ea8000c101900 */
[----:B------:R-:W2:Y:S01]  /*0140*/  LDG.E R10, desc[UR4][R2.64+0x4] ;  /* 0x00000404020a7981 */ /* 0x000ea2000c1e1900 */
[----:B------:R-:W-:Y:S01]  /*0150*/  IMAD.MOV.U32 R9, RZ, RZ, R8 ;  /* 0x000000ffff097224 */ /* 0x000fe200078e0008 */
[----:B--2---:R-:W-:-:S13]  /*0160*/  ISETP.NE.AND P0, PT, R7, R10, PT ;  /* 0x0000000a0700720c */ /* 0x004fda0003f05270 */
[----:B------:R-:W-:Y:S05]  /*0170*/  @P0 BRA `(.L_x_12) ;  /* 0x00000000002c0947 */ /* 0x000fea0003800000 */
[----:B------:R-:W2:Y:S04]  /*0180*/  LDG.E.64 R4, desc[UR4][R2.64+0x28] ;  /* 0x0000280402047981 */ /* 0x000ea8000c1e1b00 */
[----:B--2---:R-:W2:Y:S02]  /*0190*/  LD.E R9, desc[UR4][R4.64] ;  /* 0x0000000404097980 */ /* 0x004ea4000c101900 */
[-C--:B--2---:R-:W-:Y:S02]  /*01a0*/  ISETP.NE.AND P0, PT, R9, R6.reuse, PT ;  /* 0x000000060900720c */ /* 0x084fe40003f05270 */
[----:B------:R-:W-:-:S11]  /*01b0*/  MOV R9, R6 ;  /* 0x0000000600097202 */ /* 0x000fd60000000f00 */
[----:B------:R-:W-:Y:S05]  /*01c0*/  @P0 BRA `(.L_x_12) ;  /* 0x0000000000180947 */ /* 0x000fea0003800000 */
[----:B------:R-:W2:Y:S02]  /*01d0*/  LD.E R4, desc[UR4][R4.64+0x4] ;  /* 0x0000040404047980 */ /* 0x000ea4000c101900 */
[----:B--2---:R-:W-:-:S13]  /*01e0*/  ISETP.NE.AND P0, PT, R4, R7, PT ;  /* 0x000000070400720c */ /* 0x004fda0003f05270 */
[----:B------:R-:W-:-:S05]  /*01f0*/  @!P0 IMAD.MOV.U32 R7, RZ, RZ, 0x5 ;  /* 0x00000005ff078424 */ /* 0x000fca00078e00ff */
[----:B------:R0:W-:Y:S01]  /*0200*/  @!P0 STG.E desc[UR4][R2.64+0x18], R7 ;  /* 0x0000180702008986 */ /* 0x0001e2000c101904 */
[----:B------:R-:W-:Y:S05]  /*0210*/  @!P0 EXIT ;  /* 0x000000000000894d */ /* 0x000fea0003800000 */
[----:B------:R-:W-:-:S07]  /*0220*/  IMAD.MOV.U32 R9, RZ, RZ, R6 ;  /* 0x000000ffff097224 */ /* 0x000fce00078e0006 */
.L_x_12:
[----:B------:R-:W-:Y:S05]  /*0230*/  BSYNC.RECONVERGENT B0 ;  /* 0x0000000000007941 */ /* 0x000fea0003800200 */
.L_x_11:
[----:B------:R-:W-:-:S13]  /*0240*/  ISETP.GE.U32.AND P0, PT, R0, 0x2, PT ;  /* 0x000000020000780c */ /* 0x000fda0003f06070 */
[----:B------:R-:W-:Y:S05]  /*0250*/  @!P0 EXIT ;  /* 0x000000000000894d */ /* 0x000fea0003800000 */
[----:B------:R1:W5:Y:S01]  /*0260*/  LDG.E.64 R4, desc[UR4][R2.64+0x28] ;  /* 0x0000280402047981 */ /* 0x000362000c1e1b00 */
[----:B------:R-:W-:Y:S01]  /*0270*/  HFMA2 R11, -RZ, RZ, 0, 0 ;  /* 0x00000000ff0b7431 */ /* 0x000fe200000001ff */
[----:B------:R-:W-:Y:S01]  /*0280*/  BSSY.RECONVERGENT B0, `(.L_x_13) ;  /* 0x000000d000007945 */ /* 0x000fe20003800200 */
[----:B------:R-:W-:-:S07]  /*0290*/  SHF.R.U32.HI R10, RZ, 0x1, R0 ;  /* 0x00000001ff0a7819 */ /* 0x000fce0000011600 */
.L_x_15:
[----:B0----5:R-:W2:Y:S02]  /*02a0*/  LD.E.64 R6, desc[UR4][R4.64+0x28] ;  /* 0x0000280404067980 */ /* 0x021ea4000c101b00 */
[----:B--2---:R-:W-:-:S04]  /*02b0*/  ISETP.NE.U32.AND P0, PT, R6, R4, PT ;  /* 0x000000040600720c */ /* 0x004fc80003f05070 */
[----:B------:R-:W-:-:S13]  /*02c0*/  ISETP.NE.AND.EX P0, PT, R7, R5, PT, P0 ;  /* 0x000000050700720c */ /* 0x000fda0003f05300 */
[----:B------:R-:W-:Y:S05]  /*02d0*/  @!P0 BRA `(.L_x_14) ;  /* 0x00000000001c8947 */ /* 0x000fea0003800000 */
[----:B------:R2:W-:Y:S01]  /*02e0*/  STG.E.64 desc[UR4][R2.64+0x28], R6 ;  /* 0x0000280602007986 */ /* 0x0005e2000c101b04 */
[----:B------:R-:W-:Y:S01]  /*02f0*/  VIADD R11, R11, 0x1 ;  /* 0x000000010b0b7836 */ /* 0x000fe20000000000 */
[----:B------:R-:W-:Y:S01]  /*0300*/  MOV R5, R7 ;  /* 0x0000000700057202 */ /* 0x000fe20000000f00 */
[----:B------:R-:W-:-:S03]  /*0310*/  IMAD.MOV.U32 R4, RZ, RZ, R6 ;  /* 0x000000ffff047224 */ /* 0x000fc600078e0006 */
[----:B------:R-:W-:-:S13]  /*0320*/  ISETP.NE.AND P0, PT, R11, R10, PT ;  /* 0x0000000a0b00720c */ /* 0x000fda0003f05270 */
[----:B--2---:R-:W-:Y:S05]  /*0330*/  @P0 BRA `(.L_x_15) ;  /* 0xfffffffc00d80947 */ /* 0x004fea000383ffff */
[----:B------:R-:W-:Y:S05]  /*0340*/  EXIT ;  /* 0x000000000000794d */ /* 0x000fea0003800000 */
.L_x_14:
[----:B------:R-:W-:Y:S05]  /*0350*/  BSYNC.RECONVERGENT B0 ;  /* 0x0000000000007941 */ /* 0x000fea0003800200 */
.L_x_13:
[----:B------:R-:W-:-:S13]  /*0360*/  ISETP.NE.AND P0, PT, R9, R8, PT ;  /* 0x000000080900720c */ /* 0x000fda0003f05270 */
[----:B------:R-:W-:Y:S05]  /*0370*/  @!P0 EXIT ;  /* 0x000000000000894d */ /* 0x000fea0003800000 */
[----:B------:R-:W2:Y:S01]  /*0380*/  LD.E R5, desc[UR4][R4.64+0x4] ;  /* 0x0000040404057980 */ /* 0x000ea2000c101900 */
[----:B-1----:R-:W0:Y:S01]  /*0390*/  LDC.64 R2, c[0x0][0x380] ;  /* 0x0000e000ff027b82 */ /* 0x002e220000000a00 */
[----:B------:R-:W-:Y:S02]  /*03a0*/  VIADD R9, R9, 0xffffffff ;  /* 0xffffffff09097836 */ /* 0x000fe40000000000 */
[----:B------:R-:W-:Y:S02]  /*03b0*/  HFMA2 R7, -RZ, RZ, 0, 2.98023223876953125e-07 ;  /* 0x00000005ff077431 */ /* 0x000fe400000001ff */
[----:B--2---:R-:W-:-:S04]  /*03c0*/  IMAD R9, R9, R0, R5 ;  /* 0x0000000009097224 */ /* 0x004fc800078e0205 */
[----:B------:R-:W-:-:S04]  /*03d0*/  VIADD R9, R9, 0xffffffff ;  /* 0xffffffff09097836 */ /* 0x000fc80000000000 */
[----:B0-----:R-:W-:-:S05]  /*03e0*/  IMAD.WIDE.U32 R2, R9, 0x30, R2 ;  /* 0x0000003009027825 */ /* 0x001fca00078e0002 */
[----:B------:R-:W-:Y:S01]  /*03f0*/  STG.E desc[UR4][R2.64+0x18], R7 ;  /* 0x0000180702007986 */ /* 0x000fe2000c101904 */
[----:B------:R-:W-:Y:S05]  /*0400*/  EXIT ;  /* 0x000000000000794d */ /* 0x000fea0003800000 */
.L_x_16:
        /* <DEDUP_REMOVED lines=15> */
.L_x_37:


//--------------------- .text._Z14nm2GenPointersP7ElementPN4cuda3std3__44pairIiiEEPbPS0_ --------------------------
	.section	.text._Z14nm2GenPointersP7ElementPN4cuda3std3__44pairIiiEEPbPS0_,"ax",@progbits
	.align	128
        .global         _Z14nm2GenPointersP7ElementPN4cuda3std3__44pairIiiEEPbPS0_
        .type           _Z14nm2GenPointersP7ElementPN4cuda3std3__44pairIiiEEPbPS0_,@function
        .size           _Z14nm2GenPointersP7ElementPN4cuda3std3__44pairIiiEEPbPS0_,(.L_x_38 - _Z14nm2GenPointersP7ElementPN4cuda3std3__44pairIiiEEPbPS0_)
        .other          _Z14nm2GenPointersP7ElementPN4cuda3std3__44pairIiiEEPbPS0_,@"STO_CUDA_ENTRY STV_DEFAULT"
_Z14nm2GenPointersP7ElementPN4cuda3std3__44pairIiiEEPbPS0_:
.text._Z14nm2GenPointersP7ElementPN4cuda3std3__44pairIiiEEPbPS0_:
        /* <DEDUP_REMOVED lines=11> */
[----:B------:R-:W2:Y:S01]  /*00b0*/  LDG.E.64 R12, desc[UR4][R2.64] ;  /* 0x00000004020c7981 */ /* 0x000ea2000c1e1b00 */
[----:B------:R-:W2:Y:S02]  /*00c0*/  LDCU.64 UR6, c[0x0][0x390] ;  /* 0x00007200ff0677ac */ /* 0x000ea40008000a00 */
[----:B--2---:R-:W-:-:S04]  /*00d0*/  IADD3 R10, P0, PT, R12, UR6, RZ ;  /* 0x000000060c0a7c10 */ /* 0x004fc8000ff1e0ff */
[----:B------:R-:W-:-:S05]  /*00e0*/  LEA.HI.X.SX32 R11, R12, UR7, 0x1, P0 ;  /* 0x000000070c0b7c11 */ /* 0x000fca00080f0eff */
[----:B------:R-:W2:Y:S02]  /*00f0*/  LDG.E.U8 R10, desc[UR4][R10.64+-0x1] ;  /* 0xffffff040a0a7981 */ /* 0x000ea4000c1e1100 */
[----:B--2---:R-:W-:-:S13]  /*0100*/  ISETP.NE.AND P0, PT, R10, 0x1, PT ;  /* 0x000000010a00780c */ /* 0x004fda0003f05270 */
[----:B------:R-:W0:Y:S08]  /*0110*/  @!P0 LDC.64 R6, c[0x0][0x388] ;  /* 0x0000e200ff068b82 */ /* 0x000e300000000a00 */
[----:B------:R-:W1:Y:S01]  /*0120*/  @!P0 LDC.64 R8, c[0x0][0x398] ;  /* 0x0000e600ff088b82 */ /* 0x000e620000000a00 */
[----:B0-----:R-:W-:-:S06]  /*0130*/  @!P0 IMAD.WIDE R6, R12, 0x8, R6 ;  /* 0x000000080c068825 */ /* 0x001fcc00078e0206 */
[----:B------:R-:W2:Y:S01]  /*0140*/  @!P0 LDG.E R6, desc[UR4][R6.64+-0x4] ;  /* 0xfffffc0406068981 */ /* 0x000ea2000c1e1900 */
[----:B------:R-:W-:Y:S01]  /*0150*/  IMAD.MOV.U32 R4, RZ, RZ, R2 ;  /* 0x000000ffff047224 */ /* 0x000fe200078e0002 */
[----:B------:R-:W-:Y:S02]  /*0160*/  MOV R5, R3 ;  /* 0x0000000300057202 */ /* 0x000fe40000000f00 */
[----:B--2---:R-:W-:-:S05]  /*0170*/  @!P0 IADD3 R15, PT, PT, R0, -0x1, R6 ;  /* 0xffffffff000f8810 */ /* 0x004fca0007ffe006 */
[----:B-1----:R-:W-:-:S05]  /*0180*/  @!P0 IMAD.WIDE.U32 R8, R15, 0x8, R8 ;  /* 0x000000080f088825 */ /* 0x002fca00078e0008 */
[----:B------:R-:W2:Y:S01]  /*0190*/  @!P0 LDG.E.64 R4, desc[UR4][R8.64] ;  /* 0x0000000408048981 */ /* 0x000ea2000c1e1b00 */
[----:B------:R-:W-:-:S04]  /*01a0*/  IADD3 R13, PT, PT, R0, -0x1, R13 ;  /* 0xffffffff000d7810 */ /* 0x000fc80007ffe00d */
[----:B------:R-:W-:-:S05]  /*01b0*/  IADD3 R10, P0, PT, R13, UR6, RZ ;  /* 0x000000060d0a7c10 */ /* 0x000fca000ff1e0ff */
[----:B------:R-:W-:Y:S01]  /*01c0*/  IMAD.X R11, RZ, RZ, UR7, P0 ;  /* 0x00000007ff0b7e24 */ /* 0x000fe200080e06ff */
[----:B--2---:R0:W-:Y:S04]  /*01d0*/  STG.E.64 desc[UR4][R2.64+0x20], R4 ;  /* 0x0000200402007986 */ /* 0x0041e8000c101b04 */
[----:B------:R-:W2:Y:S02]  /*01e0*/  LDG.E.U8 R10, desc[UR4][R10.64] ;  /* 0x000000040a0a7981 */ /* 0x000ea4000c1e1100 */
[----:B--2---:R-:W-:-:S13]  /*01f0*/  ISETP.NE.AND P0, PT, R10, 0x1, PT ;  /* 0x000000010a00780c */ /* 0x004fda0003f05270 */
[----:B0-----:R-:W-:Y:S05]  /*0200*/  @P0 BRA `(.L_x_17) ;  /* 0x0000000000200947 */ /* 0x001fea0003800000 */
[----:B------:R-:W0:Y:S08]  /*0210*/  LDC.64 R4, c[0x0][0x388] ;  /* 0x0000e200ff047b82 */ /* 0x000e300000000a00 */
[----:B------:R-:W1:Y:S01]  /*0220*/  LDC.64 R6, c[0x0][0x398] ;  /* 0x0000e600ff067b82 */ /* 0x000e620000000a00 */
[----:B0-----:R-:W-:-:S06]  /*0230*/  IMAD.WIDE.U32 R4, R13, 0x8, R4 ;  /* 0x000000080d047825 */ /* 0x001fcc00078e0004 */
[----:B------:R-:W1:Y:S02]  /*0240*/  LDG.E R5, desc[UR4][R4.64+0x4] ;  /* 0x0000040404057981 */ /* 0x000e64000c1e1900 */
[----:B-1----:R-:W-:-:S06]  /*0250*/  IMAD.WIDE R6, R5, 0x8, R6 ;  /* 0x0000000805067825 */ /* 0x002fcc00078e0206 */
[----:B------:R-:W2:Y:S04]  /*0260*/  LDG.E.64 R6, desc[UR4][R6.64+-0x8] ;  /* 0xfffff80406067981 */ /* 0x000ea8000c1e1b00 */
[----:B--2---:R-:W-:Y:S01]  /*0270*/  STG.E.64 desc[UR4][R2.64+0x28], R6 ;  /* 0x0000280602007986 */ /* 0x004fe2000c101b04 */
[----:B------:R-:W-:Y:S05]  /*0280*/  EXIT ;  /* 0x000000000000794d */ /* 0x000fea0003800000 */
.L_x_17:
[----:B------:R-:W-:Y:S01]  /*0290*/  STG.E.64 desc[UR4][R2.64+0x28], R2 ;  /* 0x0000280202007986 */ /* 0x000fe2000c101b04 */
[----:B------:R-:W-:Y:S05]  /*02a0*/  EXIT ;  /* 0x000000000000794d */ /* 0x000fea0003800000 */
.L_x_18:
        /* <DEDUP_REMOVED lines=13> */
.L_x_38:


//--------------------- .text._Z12nm2GenDeviceP7ElementPN4cuda3std3__44pairIiiEEPS0_ --------------------------
	.section	.text._Z12nm2GenDeviceP7ElementPN4cuda3std3__44pairIiiEEPS0_,"ax",@progbits
	.align	128
        .global         _Z12nm2GenDeviceP7ElementPN4cuda3std3__44pairIiiEEPS0_
        .type           _Z12nm2GenDeviceP7ElementPN4cuda3std3__44pairIiiEEPS0_,@function
        .size           _Z12nm2GenDeviceP7ElementPN4cuda3std3__44pairIiiEEPS0_,(.L_x_39 - _Z12nm2GenDeviceP7ElementPN4cuda3std3__44pairIiiEEPS0_)
        .other          _Z12nm2GenDeviceP7ElementPN4cuda3std3__44pairIiiEEPS0_,@"STO_CUDA_ENTRY STV_DEFAULT"
_Z12nm2GenDeviceP7ElementPN4cuda3std3__44pairIiiEEPS0_:
.text._Z12nm2GenDeviceP7ElementPN4cuda3std3__44pairIiiEEPS0_:
        /* <DEDUP_REMOVED lines=9> */
[----:B--2---:R-:W-:-:S13]  /*0090*/  ISETP.NE.AND P0, PT, R0, 0x4, PT ;  /* 0x000000040000780c */ /* 0x004fda0003f05270 */
[----:B------:R-:W-:Y:S05]  /*00a0*/  @P0 EXIT ;  /* 0x000000000000094d */ /* 0x000fea0003800000 */
[----:B------:R-:W2:Y:S01]  /*00b0*/  LDG.E.64 R4, desc[UR4][R4.64] ;  /* 0x0000000404047981 */ /* 0x000ea2000c1e1b00 */
[----:B------:R-:W0:Y:S01]  /*00c0*/  LDC.64 R6, c[0x0][0x388] ;  /* 0x0000e200ff067b82 */ /* 0x000e220000000a00 */
[----:B--2---:R-:W-:Y:S01]  /*00d0*/  IADD3 R11, PT, PT, R10, -0x1, R5 ;  /* 0xffffffff0a0b7810 */ /* 0x004fe20007ffe005 */
[----:B0-----:R-:W-:-:S04]  /*00e0*/  IMAD.WIDE R8, R4, 0x8, R6 ;  /* 0x0000000804087825 */ /* 0x001fc800078e0206 */
[----:B------:R-:W-:Y:S02]  /*00f0*/  IMAD.WIDE.U32 R6, R11, 0x8, R6 ;  /* 0x000000080b067825 */ /* 0x000fe400078e0006 */
[----:B------:R-:W2:Y:S04]  /*0100*/  LDG.E R8, desc[UR4][R8.64+-0x4] ;  /* 0xfffffc0408087981 */ /* 0x000ea8000c1e1900 */
[----:B------:R-:W3:Y:S01]  /*0110*/  LDG.E R11, desc[UR4][R6.64+0x4] ;  /* 0x00000404060b7981 */ /* 0x000ee2000c1e1900 */
[----:B--2---:R-:W-:Y:S02]  /*0120*/  IADD3 R13, PT, PT, R8, -0x1, RZ ;  /* 0xffffffff080d7810 */ /* 0x004fe40007ffe0ff */
[----:B---3--:R-:W-:-:S05]  /*0130*/  IADD3 R0, PT, PT, R11, -0x1, RZ ;  /* 0xffffffff0b007810 */ /* 0x008fca0007ffe0ff */
[----:B------:R-:W-:-:S04]  /*0140*/  IMAD R15, R0, R10, R13 ;  /* 0x0000000a000f7224 */ /* 0x000fc800078e020d */
[----:B------:R-:W-:-:S05]  /*0150*/  IMAD.WIDE.U32 R2, R15, 0x30, R2 ;  /* 0x000000300f027825 */ /* 0x000fca00078e0002 */
[----:B------:R-:W2:Y:S02]  /*0160*/  LDG.E R0, desc[UR4][R2.64+0x18] ;  /* 0x0000180402007981 */ /* 0x000ea4000c1e1900 */
[----:B--2---:R-:W-:-:S13]  /*0170*/  ISETP.NE.AND P0, PT, R0, 0x4, PT ;  /* 0x000000040000780c */ /* 0x004fda0003f05270 */
[----:B------:R-:W-:Y:S05]  /*0180*/  @!P0 EXIT ;  /* 0x000000000000894d */ /* 0x000fea0003800000 */
[----:B------:R-:W0:Y:S01]  /*0190*/  LDC.64 R6, c[0x0][0x390] ;  /* 0x0000e400ff067b82 */ /* 0x000e220000000a00 */
[----:B------:R-:W-:Y:S01]  /*01a0*/  IADD3 R13, PT, PT, R13, R10, RZ ;  /* 0x0000000a0d0d7210 */ /* 0x000fe20007ffe0ff */
[----:B------:R-:W-:-:S05]  /*01b0*/  HFMA2 R0, -RZ, RZ, 0, 5.9604644775390625e-08 ;  /* 0x00000001ff007431 */ /* 0x000fca00000001ff */
[----:B------:R-:W-:Y:S01]  /*01c0*/  STG.E.U8 desc[UR4][R2.64+0x1c], R0 ;  /* 0x00001c0002007986 */ /* 0x000fe2000c101104 */
[----:B0-----:R-:W-:-:S04]  /*01d0*/  IMAD.WIDE R4, R11, 0x8, R6 ;  /* 0x000000080b047825 */ /* 0x001fc800078e0206 */
[----:B------:R-:W-:Y:S01]  /*01e0*/  IMAD.WIDE.U32 R6, R13, 0x8, R6 ;  /* 0x000000080d067825 */ /* 0x000fe200078e0006 */
[----:B------:R-:W-:Y:S04]  /*01f0*/  STG.E.64 desc[UR4][R4.64+-0x8], R2 ;  /* 0xfffff80204007986 */ /* 0x000fe8000c101b04 */
[----:B------:R-:W-:Y:S01]  /*0200*/  STG.E.64 desc[UR4][R6.64], R2 ;  /* 0x0000000206007986 */ /* 0x000fe2000c101b04 */
[----:B------:R-:W-:Y:S05]  /*0210*/  EXIT ;  /* 0x000000000000794d */ /* 0x000fea0003800000 */
.L_x_19:
        /* <DEDUP_REMOVED lines=14> */
.L_x_39:


//--------------------- .text._Z8nm1FalsePb       --------------------------
	.section	.text._Z8nm1FalsePb,"ax",@progbits
	.align	128
        .global         _Z8nm1FalsePb
        .type           _Z8nm1FalsePb,@function
        .size           _Z8nm1FalsePb,(.L_x_40 - _Z8nm1FalsePb)
        .other          _Z8nm1FalsePb,@"STO_CUDA_ENTRY STV_DEFAULT"
_Z8nm1FalsePb:
.text._Z8nm1FalsePb:
[----:B------:R-:W-:Y:S01]  /*0000*/  LDC R1, c[0x0][0x37c] ;  /* 0x0000df00ff017b82 */ /* 0x000fe20000000800 */
[----:B------:R-:W0:Y:S07]  /*0010*/  S2R R3, SR_TID.X ;  /* 0x0000000000037919 */ /* 0x000e2e0000002100 */
[----:B------:R-:W0:Y:S01]  /*0020*/  S2UR UR6, SR_CTAID.X ;  /* 0x00000000000679c3 */ /* 0x000e220000002500 */
[----:B------:R-:W1:Y:S01]  /*0030*/  LDCU.64 UR8, c[0x0][0x380] ;  /* 0x00007000ff0877ac */ /* 0x000e620008000a00 */
[----:B------:R-:W2:Y:S06]  /*0040*/  LDCU.64 UR4, c[0x0][0x358] ;  /* 0x00006b00ff0477ac */ /* 0x000eac0008000a00 */
[----:B------:R-:W0:Y:S02]  /*0050*/  LDC R0, c[0x0][0x360] ;  /* 0x0000d800ff007b82 */ /* 0x000e240000000800 */
[----:B0-----:R-:W-:-:S05]  /*0060*/  IMAD R0, R0, UR6, R3 ;  /* 0x0000000600007c24 */ /* 0x001fca000f8e0203 */
[----:B-1----:R-:W-:-:S04]  /*0070*/  IADD3 R2, P0, PT, R0, UR8, RZ ;  /* 0x0000000800027c10 */ /* 0x002fc8000ff1e0ff */
[----:B------:R-:W-:-:S05]  /*0080*/  LEA.HI.X.SX32 R3, R0, UR9, 0x1, P0 ;  /* 0x0000000900037c11 */ /* 0x000fca00080f0eff */
[----:B--2---:R-:W-:Y:S01]  /*0090*/  STG.E.U8 desc[UR4][R2.64], RZ ;  /* 0x000000ff02007986 */ /* 0x004fe2000c101104 */
[----:B------:R-:W-:Y:S05]  /*00a0*/  EXIT ;  /* 0x000000000000794d */ /* 0x000fea0003800000 */
.L_x_20:
        /* <DEDUP_REMOVED lines=13> */
.L_x_40:


//--------------------- .text._Z8protoNM1P7ElementPN4cuda3std3__44pairIiNS4_IiiEEEE --------------------------
	.section	.text._Z8protoNM1P7ElementPN4cuda3std3__44pairIiNS4_IiiEEEE,"ax",@progbits
	.align	128
        .global         _Z8protoNM1P7ElementPN4cuda3std3__44pairIiNS4_IiiEEEE
        .type           _Z8protoNM1P7ElementPN4cuda3std3__44pairIiNS4_IiiEEEE,@function
        .size           _Z8protoNM1P7ElementPN4cuda3std3__44pairIiNS4_IiiEEEE,(.L_x_41 - _Z8protoNM1P7ElementPN4cuda3std3__44pairIiNS4_IiiEEEE)
        .other          _Z8protoNM1P7ElementPN4cuda3std3__44pairIiNS4_IiiEEEE,@"STO_CUDA_ENTRY STV_DEFAULT"
_Z8protoNM1P7ElementPN4cuda3std3__44pairIiNS4_IiiEEEE:
.text._Z8protoNM1P7ElementPN4cuda3std3__44pairIiNS4_IiiEEEE:
        /* <DEDUP_REMOVED lines=9> */
[----:B------:R-:W3:Y:S01]  /*0090*/  LDG.E.64 R6, desc[UR4][R2.64] ;  /* 0x0000000402067981 */ /* 0x000ee2000c1e1b00 */
[----:B--2---:R-:W-:Y:S02]  /*00a0*/  ISETP.NE.AND P0, PT, R4, 0x3, PT ;  /* 0x000000030400780c */ /* 0x004fe40003f05270 */
[----:B------:R-:W0:Y:S11]  /*00b0*/  LDC.64 R4, c[0x0][0x388] ;  /* 0x0000e200ff047b82 */ /* 0x000e360000000a00 */
[----:B------:R-:W2:Y:S01]  /*00c0*/  @!P0 LDG.E R9, desc[UR4][R2.64+0xc] ;  /* 0x00000c0402098981 */ /* 0x000ea2000c1e1900 */
[----:B---3--:R-:W-:-:S02]  /*00d0*/  IADD3 R7, PT, PT, R7, -0x1, RZ ;  /* 0xffffffff07077810 */ /* 0x008fc40007ffe0ff */
[----:B------:R-:W-:-:S03]  /*00e0*/  SHF.R.S32.HI R8, RZ, 0x1f, R6 ;  /* 0x0000001fff087819 */ /* 0x000fc60000011406 */
[----:B------:R-:W-:-:S05]  /*00f0*/  IMAD R7, R7, R0, RZ ;  /* 0x0000000007077224 */ /* 0x000fca00078e02ff */
[----:B------:R-:W-:-:S04]  /*0100*/  IADD3 R11, P1, PT, R6, R7, RZ ;  /* 0x00000007060b7210 */ /* 0x000fc80007f3e0ff */
[----:B------:R-:W-:Y:S01]  /*0110*/  LEA.HI.X.SX32 R8, R7, R8, 0x1, P1 ;  /* 0x0000000807087211 */ /* 0x000fe200008f0eff */
[----:B0-----:R-:W-:-:S04]  /*0120*/  IMAD.WIDE.U32 R4, R11, 0xc, R4 ;  /* 0x0000000c0b047825 */ /* 0x001fc800078e0004 */
[----:B------:R-:W-:-:S05]  /*0130*/  IMAD R7, R8, 0xc, RZ ;  /* 0x0000000c08077824 */ /* 0x000fca00078e02ff */
[----:B------:R-:W-:Y:S02]  /*0140*/  IADD3 R5, PT, PT, R5, R7, RZ ;  /* 0x0000000705057210 */ /* 0x000fe40007ffe0ff */
[----:B------:R-:W-:-:S05]  /*0150*/  @P0 IADD3 R9, PT, PT, R0, 0x1, RZ ;  /* 0x0000000100090810 */ /* 0x000fca0007ffe0ff */
[----:B--2---:R-:W-:Y:S04]  /*0160*/  STG.E desc[UR4][R4.64+-0xc], R9 ;  /* 0xfffff40904007986 */ /* 0x004fe8000c101904 */
[----:B------:R-:W2:Y:S04]  /*0170*/  LDG.E R7, desc[UR4][R2.64] ;  /* 0x0000000402077981 */ /* 0x000ea8000c1e1900 */
[----:B--2---:R-:W-:Y:S04]  /*0180*/  STG.E desc[UR4][R4.64+-0x8], R7 ;  /* 0xfffff80704007986 */ /* 0x004fe8000c101904 */
[----:B------:R-:W2:Y:S04]  /*0190*/  LDG.E R11, desc[UR4][R2.64+0x4] ;  /* 0x00000404020b7981 */ /* 0x000ea8000c1e1900 */
[----:B--2---:R-:W-:Y:S01]  /*01a0*/  STG.E desc[UR4][R4.64+-0x4], R11 ;  /* 0xfffffc0b04007986 */ /* 0x004fe2000c101904 */
[----:B------:R-:W-:Y:S05]  /*01b0*/  EXIT ;  /* 0x000000000000794d */ /* 0x000fea0003800000 */
.L_x_21:
        /* <DEDUP_REMOVED lines=12> */
.L_x_41:


//--------------------- .text._Z11protoNM1GenP7ElementPN4cuda3std3__44pairIiNS4_IiiEEEE --------------------------
	.section	.text._Z11protoNM1GenP7ElementPN4cuda3std3__44pairIiNS4_IiiEEEE,"ax",@progbits
	.align	128
        .global         _Z11protoNM1GenP7ElementPN4cuda3std3__44pairIiNS4_IiiEEEE
        .type           _Z11protoNM1GenP7ElementPN4cuda3std3__44pairIiNS4_IiiEEEE,@function
        .size           _Z11protoNM1GenP7ElementPN4cuda3std3__44pairIiNS4_IiiEEEE,(.L_x_42 - _Z11protoNM1GenP7ElementPN4cuda3std3__44pairIiNS4_IiiEEEE)
        .other          _Z11protoNM1GenP7ElementPN4cuda3std3__44pairIiNS4_IiiEEEE,@"STO_CUDA_ENTRY STV_DEFAULT"
_Z11protoNM1GenP7ElementPN4cuda3std3__44pairIiNS4_IiiEEEE:
.text._Z11protoNM1GenP7ElementPN4cuda3std3__44pairIiNS4_IiiEEEE:
        /* <DEDUP_REMOVED lines=9> */
[----:B--2---:R-:W-:Y:S02]  /*0090*/  ISETP.NE.AND P0, PT, R4, 0x2, PT ;  /* 0x000000020400780c */ /* 0x004fe40003f05270 */
[----:B------:R-:W0:Y:S11]  /*00a0*/  LDC.64 R4, c[0x0][0x388] ;  /* 0x0000e200ff047b82 */ /* 0x000e360000000a00 */
[----:B------:R-:W2:Y:S01]  /*00b0*/  @!P0 LDG.E R9, desc[UR4][R2.64+0x8] ;  /* 0x0000080402098981 */ /* 0x000ea2000c1e1900 */
[----:B0-----:R-:W-:Y:S01]  /*00c0*/  IMAD.WIDE R4, R7, 0xc, R4 ;  /* 0x0000000c07047825 */ /* 0x001fe200078e0204 */
[----:B------:R-:W-:-:S05]  /*00d0*/  @P0 IADD3 R9, PT, PT, R0, 0x1, RZ ;  /* 0x0000000100090810 */ /* 0x000fca0007ffe0ff */
[----:B--2---:R-:W-:Y:S04]  /*00e0*/  STG.E desc[UR4][R4.64], R9 ;  /* 0x0000000904007986 */ /* 0x004fe8000c101904 */
[----:B------:R-:W2:Y:S04]  /*00f0*/  LDG.E R7, desc[UR4][R2.64] ;  /* 0x0000000402077981 */ /* 0x000ea8000c1e1900 */
[----:B--2---:R-:W-:Y:S04]  /*0100*/  STG.E desc[UR4][R4.64+0x4], R7 ;  /* 0x0000040704007986 */ /* 0x004fe8000c101904 */
[----:B------:R-:W2:Y:S04]  /*0110*/  LDG.E R11, desc[UR4][R2.64+0x4] ;  /* 0x00000404020b7981 */ /* 0x000ea8000c1e1900 */
[----:B--2---:R-:W-:Y:S01]  /*0120*/  STG.E desc[UR4][R4.64+0x8], R11 ;  /* 0x0000080b04007986 */ /* 0x004fe2000c101904 */
[----:B------:R-:W-:Y:S05]  /*0130*/  EXIT ;  /* 0x000000000000794d */ /* 0x000fea0003800000 */
.L_x_22:
        /* <DEDUP_REMOVED lines=12> */
.L_x_42:


//--------------------- .text._Z8unstableP7ElementPN4cuda3std3__44pairIiiEEPb --------------------------
	.section	.text._Z8unstableP7ElementPN4cuda3std3__44pairIiiEEPb,"ax",@progbits
	.align	128
        .global         _Z8unstableP7ElementPN4cuda3std3__44pairIiiEEPb
        .type           _Z8unstableP7ElementPN4cuda3std3__44pairIiiEEPb,@function
        .size           _Z8unstableP7ElementPN4cuda3std3__44pairIiiEEPb,(.L_x_43 - _Z8unstableP7ElementPN4cuda3std3__44pairIiiEEPb)
        .other          _Z8unstableP7ElementPN4cuda3std3__44pairIiiEEPb,@"STO_CUDA_ENTRY STV_DEFAULT"
_Z8unstableP7ElementPN4cuda3std3__44pairIiiEEPb:
.text._Z8unstableP7ElementPN4cuda3std3__44pairIiiEEPb:
[----:B------:R-:W-:Y:S01]  /*0000*/  LDC R1, c[0x0][0x37c] ;  /* 0x0000df00ff017b82 */ /* 0x000fe20000000800 */
[----:B------:R-:W0:Y:S07]  /*0010*/  S2R R3, SR_TID.X ;  /* 0x0000000000037919 */ /* 0x000e2e0000002100 */
[----:B------:R-:W0:Y:S01]  /*0020*/  S2UR UR6, SR_CTAID.X ;  /* 0x00000000000679c3 */ /* 0x000e220000002500 */
[----:B------:R-:W1:Y:S07]  /*0030*/  LDCU.64 UR4, c[0x0][0x358] ;  /* 0x00006b00ff0477ac */ /* 0x000e6e0008000a00 */
[----:B------:R-:W0:Y:S08]  /*0040*/  LDC R0, c[0x0][0x360] ;  /* 0x0000d800ff007b82 */ /* 0x000e300000000800 */
[----:B------:R-:W2:Y:S08]  /*0050*/  LDC.64 R4, c[0x0][0x380] ;  /* 0x0000e000ff047b82 */ /* 0x000eb00000000a00 */
[----:B------:R-:W3:Y:S01]  /*0060*/  LDC.64 R10, c[0x0][0x388] ;  /* 0x0000e200ff0a7b82 */ /* 0x000ee20000000a00 */
[----:B0-----:R-:W-:-:S04]  /*0070*/  IMAD R3, R0, UR6, R3 ;  /* 0x0000000600037c24 */ /* 0x001fc8000f8e0203 */
[----:B--2---:R-:W-:-:S05]  /*0080*/  IMAD.WIDE R2, R3, 0x30, R4 ;  /* 0x0000003003027825 */ /* 0x004fca00078e0204 */
[----:B-1----:R-:W3:Y:S02]  /*0090*/  LDG.E.64 R6, desc[UR4][R2.64] ;  /* 0x0000000402067981 */ /* 0x002ee4000c1e1b00 */
[----:B---3--:R-:W-:-:S06]  /*00a0*/  IMAD.WIDE R8, R6, 0x8, R10 ;  /* 0x0000000806087825 */ /* 0x008fcc00078e020a */
[----:B------:R-:W2:Y:S01]  /*00b0*/  LDG.E R8, desc[UR4][R8.64+-0x4] ;  /* 0xfffffc0408087981 */ /* 0x000ea2000c1e1900 */
[----:B------:R-:W-:-:S05]  /*00c0*/  IADD3 R13, PT, PT, R6, -0x1, RZ ;  /* 0xffffffff060d7810 */ /* 0x000fca0007ffe0ff */
[----:B------:R-:W-:-:S05]  /*00d0*/  IMAD R13, R13, R0, RZ ;  /* 0x000000000d0d7224 */ /* 0x000fca00078e02ff */
[----:B------:R-:W-:Y:S02]  /*00e0*/  SHF.R.S32.HI R15, RZ, 0x1f, R13 ;  /* 0x0000001fff0f7819 */ /* 0x000fe4000001140d */
[----:B--2---:R-:W-:Y:S02]  /*00f0*/  IADD3 R17, P0, PT, R13, R8, RZ ;  /* 0x000000080d117210 */ /* 0x004fe40007f1e0ff */
[----:B------:R-:W-:Y:S02]  /*0100*/  IADD3 R13, PT, PT, R7, -0x1, R0 ;  /* 0xffffffff070d7810 */ /* 0x000fe40007ffe000 */
[----:B------:R-:W-:Y:S02]  /*0110*/  LEA.HI.X.SX32 R15, R8, R15, 0x1, P0 ;  /* 0x0000000f080f7211 */ /* 0x000fe400000f0eff */
[----:B------:R-:W2:Y:S01]  /*0120*/  LDG.E.64 R8, desc[UR4][R2.64+0x8] ;  /* 0x0000080402087981 */ /* 0x000ea2000c1e1b00 */
[----:B------:R-:W-:-:S04]  /*0130*/  IMAD.WIDE.U32 R10, R13, 0x8, R10 ;  /* 0x000000080d0a7825 */ /* 0x000fc800078e000a */
[----:B------:R-:W-:Y:S02]  /*0140*/  IMAD.WIDE.U32 R12, R17, 0x30, R4 ;  /* 0x00000030110c7825 */ /* 0x000fe400078e0004 */
[----:B------:R-:W3:Y:S02]  /*0150*/  LDG.E R10, desc[UR4][R10.64+0x4] ;  /* 0x000004040a0a7981 */ /* 0x000ee4000c1e1900 */
[----:B------:R-:W-:-:S05]  /*0160*/  IMAD R15, R15, 0x30, RZ ;  /* 0x000000300f0f7824 */ /* 0x000fca00078e02ff */
[----:B------:R-:W-:-:S06]  /*0170*/  IADD3 R13, PT, PT, R13, R15, RZ ;  /* 0x0000000f0d0d7210 */ /* 0x000fcc0007ffe0ff */
[----:B------:R-:W2:Y:S01]  /*0180*/  LDG.E R13, desc[UR4][R12.64+-0x28] ;  /* 0xffffd8040c0d7981 */ /* 0x000ea2000c1e1900 */
[----:B---3--:R-:W-:-:S04]  /*0190*/  VIADD R15, R10, 0xffffffff ;  /* 0xffffffff0a0f7836 */ /* 0x008fc80000000000 */
[----:B------:R-:W-:Y:S01]  /*01a0*/  IMAD R0, R15, R0, RZ ;  /* 0x000000000f007224 */ /* 0x000fe200078e02ff */
[----:B--2---:R-:W-:Y:S02]  /*01b0*/  ISETP.GT.AND P0, PT, R13, R8, PT ;  /* 0x000000080d00720c */ /* 0x004fe40003f04270 */
[----:B------:R-:W-:Y:S02]  /*01c0*/  SHF.R.S32.HI R15, RZ, 0x1f, R7 ;  /* 0x0000001fff0f7819 */ /* 0x000fe40000011407 */
[----:B------:R-:W-:-:S04]  /*01d0*/  IADD3 R7, P1, PT, R7, R0, RZ ;  /* 0x0000000007077210 */ /* 0x000fc80007f3e0ff */
[----:B------:R-:W-:Y:S01]  /*01e0*/  LEA.HI.X.SX32 R15, R0, R15, 0x1, P1 ;  /* 0x0000000f000f7211 */ /* 0x000fe200008f0eff */
[----:B------:R-:W-:-:S04]  /*01f0*/  IMAD.WIDE.U32 R4, R7, 0x30, R4 ;  /* 0x0000003007047825 */ /* 0x000fc800078e0004 */
[----:B------:R-:W-:Y:S05]  /*0200*/  @!P0 EXIT ;  /* 0x000000000000894d */ /* 0x000fea0003800000 */
[----:B------:R-:W-:-:S05]  /*0210*/  IMAD R15, R15, 0x30, RZ ;  /* 0x000000300f0f7824 */ /* 0x000fca00078e02ff */
[----:B------:R-:W-:-:S05]  /*0220*/  IADD3 R5, PT, PT, R5, R15, RZ ;  /* 0x0000000f05057210 */ /* 0x000fca0007ffe0ff */
[----:B------:R-:W2:Y:S02]  /*0230*/  LDG.E R4, desc[UR4][R4.64+-0x24] ;  /* 0xffffdc0404047981 */ /* 0x000ea4000c1e1900 */
[----:B--2---:R-:W-:-:S13]  /*0240*/  ISETP.GT.AND P0, PT, R4, R9, PT ;  /* 0x000000090400720c */ /* 0x004fda0003f04270 */
[----:B------:R-:W-:Y:S05]  /*0250*/  @!P0 EXIT ;  /* 0x000000000000894d */ /* 0x000fea0003800000 */
[----:B------:R-:W0:Y:S01]  /*0260*/  LDC.64 R6, c[0x0][0x390] ;  /* 0x0000e400ff067b82 */ /* 0x000e220000000a00 */
[----:B------:R-:W-:Y:S01]  /*0270*/  IMAD.MOV.U32 R5, RZ, RZ, 0x2 ;  /* 0x00000002ff057424 */ /* 0x000fe200078e00ff */
[----:B0-----:R-:W-:Y:S04]  /*0280*/  STG.E.U8 desc[UR4][R6.64], RZ ;  /* 0x000000ff06007986 */ /* 0x001fe8000c101104 */
[----:B------:R-:W-:Y:S01]  /*0290*/  STG.E desc[UR4][R2.64+0x18], R5 ;  /* 0x0000180502007986 */ /* 0x000fe2000c101904 */
[----:B------:R-:W-:Y:S05]  /*02a0*/  EXIT ;  /* 0x000000000000794d */ /* 0x000fea0003800000 */
.L_x_23:
        /* <DEDUP_REMOVED lines=13> */
.L_x_43:


//--------------------- .text._Z8iniMatchP7ElementPN4cuda3std3__44pairIiiEE --------------------------
	.section	.text._Z8iniMatchP7ElementPN4cuda3std3__44pairIiiEE,"ax",@progbits
	.align	128
        .global         _Z8iniMatchP7ElementPN4cuda3std3__44pairIiiEE
        .type           _Z8iniMatchP7ElementPN4cuda3std3__44pairIiiEE,@function
        .size           _Z8iniMatchP7ElementPN4cuda3std3__44pairIiiEE,(.L_x_44 - _Z8iniMatchP7ElementPN4cuda3std3__44pairIiiEE)
        .other          _Z8iniMatchP7ElementPN4cuda3std3__44pairIiiEE,@"STO_CUDA_ENTRY STV_DEFAULT"
_Z8iniMatchP7ElementPN4cuda3std3__44pairIiiEE:
.text._Z8iniMatchP7ElementPN4cuda3std3__44pairIiiEE:
[----:B------:R-:W-:Y:S01]  /*0000*/  LDC R1, c[0x0][0x37c] ;  /* 0x0000df00ff017b82 */ /* 0x000fe20000000800 */
[----:B------:R-:W0:Y:S07]  /*0010*/  S2R R0, SR_TID.X ;  /* 0x0000000000007919 */ /* 0x000e2e0000002100 */
[----:B------:R-:W0:Y:S01]  /*0020*/  S2UR UR4, SR_CTAID.X ;  /* 0x00000000000479c3 */ /* 0x000e220000002500 */
[----:B------:R-:W-:Y:S07]  /*0030*/  BSSY.RECONVERGENT B0, `(.L_x_24) ;  /* 0x000000c000007945 */ /* 0x000fee0003800200 */
[----:B------:R-:W0:Y:S08]  /*0040*/  LDC R15, c[0x0][0x360] ;  /* 0x0000d800ff0f7b82 */ /* 0x000e300000000800 */
[----:B------:R-:W1:Y:S08]  /*0050*/  LDC.64 R6, c[0x0][0x380] ;  /* 0x0000e000ff067b82 */ /* 0x000e700000000a00 */
[----:B------:R-:W2:Y:S01]  /*0060*/  LDC.64 R2, c[0x0][0x388] ;  /* 0x0000e200ff027b82 */ /* 0x000ea20000000a00 */
[----:B0-----:R-:W-:Y:S01]  /*0070*/  IMAD R5, R15, UR4, R0 ;  /* 0x000000040f057c24 */ /* 0x001fe2000f8e0200 */
[----:B------:R-:W0:Y:S04]  /*0080*/  LDCU.64 UR4, c[0x0][0x358] ;  /* 0x00006b00ff0477ac */ /* 0x000e280008000a00 */
[C---:B------:R-:W-:Y:S01]  /*0090*/  ISETP.GE.U32.AND P0, PT, R5.reuse, R15, PT ;  /* 0x0000000f0500720c */ /* 0x040fe20003f06070 */
[----:B-1----:R-:W-:-:S04]  /*00a0*/  IMAD.WIDE R8, R5, 0x30, R6 ;  /* 0x0000003005087825 */ /* 0x002fc800078e0206 */
[----:B--2---:R-:W-:-:S08]  /*00b0*/  IMAD.WIDE.U32 R4, R5, 0x8, R2 ;  /* 0x0000000805047825 */ /* 0x004fd000078e0002 */
[----:B------:R-:W-:Y:S05]  /*00c0*/  @P0 BRA `(.L_x_25) ;  /* 0x0000000000080947 */ /* 0x000fea0003800000 */
[----:B0-----:R-:W2:Y:S04]  /*00d0*/  LDG.E R13, desc[UR4][R8.64+0x4] ;  /* 0x00000404080d7981 */ /* 0x001ea8000c1e1900 */
[----:B--2---:R1:W-:Y:S02]  /*00e0*/  STG.E desc[UR4][R4.64], R13 ;  /* 0x0000000d04007986 */ /* 0x0043e4000c101904 */
.L_x_25:
[----:B0-----:R-:W-:Y:S05]  /*00f0*/  BSYNC.RECONVERGENT B0 ;  /* 0x0000000000007941 */ /* 0x001fea0003800200 */
.L_x_24:
[----:B------:R-:W2:Y:S04]  /*0100*/  LDG.E.64 R10, desc[UR4][R8.64+0x10] ;  /* 0x00001004080a7981 */ /* 0x000ea8000c1e1b00 */
[----:B--2---:R-:W2:Y:S01]  /*0110*/  LD.E R0, desc[UR4][R10.64] ;  /* 0x000000040a007980 */ /* 0x004ea2000c101900 */
[----:B------:R-:W-:Y:S01]  /*0120*/  BSSY.RECONVERGENT B0, `(.L_x_26) ;  /* 0x0000008000007945 */ /* 0x000fe20003800200 */
[----:B--2---:R-:W-:-:S13]  /*0130*/  ISETP.GE.U32.AND P1, PT, R0, R15, PT ;  /* 0x0000000f0000720c */ /* 0x004fda0003f26070 */
[----:B------:R-:W-:Y:S05]  /*0140*/  @P1 BRA `(.L_x_27) ;  /* 0x0000000000141947 */ /* 0x000fea0003800000 */
.L_x_28:
[----:B------:R-:W2:Y:S04]  /*0150*/  LD.E.64 R10, desc[UR4][R10.64+0x10] ;  /* 0x000010040a0a7980 */ /* 0x000ea8000c101b00 */
[----:B--2---:R0:W-:Y:S04]  /*0160*/  STG.E.64 desc[UR4][R8.64+0x10], R10 ;  /* 0x0000100a08007986 */ /* 0x0041e8000c101b04 */
[----:B------:R-:W2:Y:S02]  /*0170*/  LD.E R0, desc[UR4][R10.64] ;  /* 0x000000040a007980 */ /* 0x000ea4000c101900 */
[----:B--2---:R-:W-:-:S13]  /*0180*/  ISETP.GE.U32.AND P1, PT, R0, R15, PT ;  /* 0x0000000f0000720c */ /* 0x004fda0003f26070 */
[----:B0-----:R-:W-:Y:S05]  /*0190*/  @!P1 BRA `(.L_x_28) ;  /* 0xfffffffc00ec9947 */ /* 0x001fea000383ffff */
.L_x_27:
[----:B------:R-:W-:Y:S05]  /*01a0*/  BSYNC.RECONVERGENT B0 ;  /* 0x0000000000007941 */ /* 0x000fea0003800200 */
.L_x_26:
[----:B------:R-:W-:Y:S05]  /*01b0*/  @P0 EXIT ;  /* 0x000000000000094d */ /* 0x000fea0003800000 */
[----:B------:R-:W2:Y:S01]  /*01c0*/  LD.E R11, desc[UR4][R10.64+0x4] ;  /* 0x000004040a0b7980 */ /* 0x000ea2000c101900 */
[----:B------:R-:W-:Y:S01]  /*01d0*/  IADD3 R0, PT, PT, R13, -0x1, RZ ;  /* 0xffffffff0d007810 */ /* 0x000fe20007ffe0ff */
[----:B------:R-:W-:-:S04]  /*01e0*/  HFMA2 R17, -RZ, RZ, 0, 5.9604644775390625e-08 ;  /* 0x00000001ff117431 */ /* 0x000fc800000001ff */
[--C-:B--2---:R-:W-:Y:S01]  /*01f0*/  IMAD R0, R0, R15, R11.reuse ;  /* 0x0000000f00007224 */ /* 0x104fe200078e020b */
[----:B------:R-:W-:-:S04]  /*0200*/  IADD3 R15, PT, PT, R15, -0x1, R11 ;  /* 0xffffffff0f0f7810 */ /* 0x000fc80007ffe00b */
[----:B------:R-:W-:Y:S01]  /*0210*/  IADD3 R9, PT, PT, R0, -0x1, RZ ;  /* 0xffffffff00097810 */ /* 0x000fe20007ffe0ff */
[----:B------:R-:W-:-:S04]  /*0220*/  IMAD.WIDE.U32 R2, R15, 0x8, R2 ;  /* 0x000000080f027825 */ /* 0x000fc800078e0002 */
[----:B------:R-:W-:-:S05]  /*0230*/  IMAD.WIDE.U32 R6, R9, 0x30, R6 ;  /* 0x0000003009067825 */ /* 0x000fca00078e0006 */
[----:B------:R-:W-:Y:S04]  /*0240*/  STG.E desc[UR4][R6.64+0x18], R17 ;  /* 0x0000181106007986 */ /* 0x000fe8000c101904 */
[----:B------:R-:W-:Y:S04]  /*0250*/  STG.E desc[UR4][R4.64+0x4], R11 ;  /* 0x0000040b04007986 */ /* 0x000fe8000c101904 */
[----:B------:R-:W-:Y:S04]  /*0260*/  STG.E desc[UR4][R2.64+0x4], R13 ;  /* 0x0000040d02007986 */ /* 0x000fe8000c101904 */
[----:B------:R-:W-:Y:S01]  /*0270*/  STG.E desc[UR4][R2.64], R11 ;  /* 0x0000000b02007986 */ /* 0x000fe2000c101904 */
[----:B------:R-:W-:Y:S05]  /*0280*/  EXIT ;  /* 0x000000000000794d */ /* 0x000fea0003800000 */
.L_x_29:
        /* <DEDUP_REMOVED lines=15> */
.L_x_44:


//--------------------- .text._Z8perMatchP7ElementPii --------------------------
	.section	.text._Z8perMatchP7ElementPii,"ax",@progbits
	.align	128
        .global         _Z8perMatchP7ElementPii
        .type           _Z8perMatchP7ElementPii,@function
        .size           _Z8perMatchP7ElementPii,(.L_x_45 - _Z8perMatchP7ElementPii)
        .other          _Z8perMatchP7ElementPii,@"STO_CUDA_ENTRY STV_DEFAULT"
_Z8perMatchP7ElementPii:
.text._Z8perMatchP7ElementPii:
[----:B------:R-:W-:Y:S01]  /*0000*/  LDC R1, c[0x0][0x37c] ;  /* 0x0000df00ff017b82 */ /* 0x000fe20000000800 */
[----:B------:R-:W0:Y:S07]  /*0010*/  S2R R7, SR_TID.X ;  /* 0x0000000000077919 */ /* 0x000e2e0000002100 */
[----:B------:R-:W0:Y:S01]  /*0020*/  LDC.64 R2, c[0x0][0x388] ;  /* 0x0000e200ff027b82 */ /* 0x000e220000000a00 */
[----:B------:R-:W1:Y:S01]  /*0030*/  LDCU.64 UR4, c[0x0][0x358] ;  /* 0x00006b00ff0477ac */ /* 0x000e620008000a00 */
[----:B------:R-:W2:Y:S06]  /*0040*/  LDCU UR6, c[0x0][0x390] ;  /* 0x00007200ff0677ac */ /* 0x000eac0008000800 */
[----:B------:R-:W3:Y:S01]  /*0050*/  LDC.64 R4, c[0x0][0x380] ;  /* 0x0000e000ff047b82 */ /* 0x000ee20000000a00 */
[----:B0-----:R-:W-:-:S06]  /*0060*/  IMAD.WIDE.U32 R2, R7, 0x4, R2 ;  /* 0x0000000407027825 */ /* 0x001fcc00078e0002 */
[----:B-1----:R-:W4:Y:S01]  /*0070*/  LDG.E R3, desc[UR4][R2.64] ;  /* 0x0000000402037981 */ /* 0x002f22000c1e1900 */
[----:B--2---:R-:W-:-:S04]  /*0080*/  IMAD R7, R7, UR6, R7 ;  /* 0x0000000607077c24 */ /* 0x004fc8000f8e0207 */
[----:B---3--:R-:W-:-:S03]  /*0090*/  IMAD.WIDE R4, R7, 0x30, R4 ;  /* 0x0000003007047825 */ /* 0x008fc600078e0204 */
[----:B------:R-:W-:Y:S02]  /*00a0*/  IADD3 R8, P0, PT, R4, 0x10, RZ ;  /* 0x0000001004087810 */ /* 0x000fe40007f1e0ff */
[----:B------:R-:W2:Y:S02]  /*00b0*/  LDG.E.64 R6, desc[UR4][R4.64+0x10] ;  /* 0x0000100404067981 */ /* 0x000ea4000c1e1b00 */
[----:B------:R-:W-:-:S03]  /*00c0*/  IADD3.X R9, PT, PT, RZ, R5, RZ, P0, !PT ;  /* 0x00000005ff097210 */ /* 0x000fc600007fe4ff */
[----:B----4-:R-:W-:-:S05]  /*00d0*/  IMAD.WIDE R8, R3, 0x30, R8 ;  /* 0x0000003003087825 */ /* 0x010fca00078e0208 */
[----:B------:R-:W3:Y:S04]  /*00e0*/  LDG.E.64 R10, desc[UR4][R8.64] ;  /* 0x00000004080a7981 */ /* 0x000ee8000c1e1b00 */
[----:B---3--:R-:W-:Y:S04]  /*00f0*/  STG.E.64 desc[UR4][R4.64+0x10], R10 ;  /* 0x0000100a04007986 */ /* 0x008fe8000c101b04 */
[----:B--2---:R-:W-:Y:S01]  /*0100*/  STG.E.64 desc[UR4][R8.64], R6 ;  /* 0x0000000608007986 */ /* 0x004fe2000c101b04 */
[----:B------:R-:W-:Y:S05]  /*0110*/  EXIT ;  /* 0x000000000000794d */ /* 0x000fea0003800000 */
.L_x_30:
        /* <DEDUP_REMOVED lines=14> */
.L_x_45:


//--------------------- .text._Z8preMatchP7Element --------------------------
	.section	.text._Z8preMatchP7Element,"ax",@progbits
	.align	128
        .global         _Z8preMatchP7Element
        .type           _Z8preMatchP7Element,@function
        .size           _Z8preMatchP7Element,(.L_x_46 - _Z8preMatchP7Element)
        .other          _Z8preMatchP7Element,@"STO_CUDA_ENTRY STV_DEFAULT"
_Z8preMatchP7Element:
.text._Z8preMatchP7Element:
[----:B------:R-:W-:Y:S01]  /*0000*/  LDC R1, c[0x0][0x37c] ;  /* 0x0000df00ff017b82 */ /* 0x000fe20000000800 */
[----:B------:R-:W0:Y:S07]  /*0010*/  S2R R7, SR_TID.X ;  /* 0x0000000000077919 */ /* 0x000e2e0000002100 */
[----:B------:R-:W0:Y:S08]  /*0020*/  S2UR UR4, SR_CTAID.X ;  /* 0x00000000000479c3 */ /* 0x000e300000002500 */
[----:B------:R-:W0:Y:S02]  /*0030*/  LDC R2, c[0x0][0x360] ;  /* 0x0000d800ff027b82 */ /* 0x000e240000000800 */
[----:B0-----:R-:W-:-:S02]  /*0040*/  IMAD R7, R2, UR4, R7 ;  /* 0x0000000402077c24 */ /* 0x001fc4000f8e0207 */
[----:B------:R-:W-:-:S03]  /*0050*/  IMAD R0, R2, R2, RZ ;  /* 0x0000000202007224 */ /* 0x000fc600078e02ff */
[----:B------:R-:W-:-:S04]  /*0060*/  IADD3 R3, PT, PT, R7, R2, RZ ;  /* 0x0000000207037210 */ /* 0x000fc80007ffe0ff */
[----:B------:R-:W-:-:S13]  /*0070*/  ISETP.GE.U32.AND P0, PT, R3, R0, PT ;  /* 0x000000000300720c */ /* 0x000fda0003f06070 */
[----:B------:R-:W-:Y:S05]  /*0080*/  @P0 EXIT ;  /* 0x000000000000094d */ /* 0x000fea0003800000 */
[----:B------:R-:W0:Y:S01]  /*0090*/  LDC.64 R4, c[0x0][0x380] ;  /* 0x0000e000ff047b82 */ /* 0x000e220000000a00 */
[----:B------:R-:W1:Y:S01]  /*00a0*/  LDCU.64 UR4, c[0x0][0x358] ;  /* 0x00006b00ff0477ac */ /* 0x000e620008000a00 */
[----:B0-----:R-:W-:-:S04]  /*00b0*/  IMAD.WIDE.U32 R2, R3, 0x30, R4 ;  /* 0x0000003003027825 */ /* 0x001fc800078e0004 */
[----:B------:R-:W-:-:S05]  /*00c0*/  IMAD.WIDE R4, R7, 0x30, R4 ;  /* 0x0000003007047825 */ /* 0x000fca00078e0204 */
[----:B-1----:R-:W-:Y:S01]  /*00d0*/  STG.E.64 desc[UR4][R4.64+0x10], R2 ;  /* 0x0000100204007986 */ /* 0x002fe2000c101b04 */
[----:B------:R-:W-:Y:S05]  /*00e0*/  EXIT ;  /* 0x000000000000794d */ /* 0x000fea0003800000 */
.L_x_31:
        /* <DEDUP_REMOVED lines=9> */
.L_x_46:


//--------------------- .nv.shared.reserved.0     --------------------------
	.section	.nv.shared.reserved.0,"aw",@nobits
	.weak		__nv_reservedSMEM_offset_0_alias
	.size		__nv_reservedSMEM_offset_0_alias, 0, 64
	.other		__nv_reservedSMEM_offset_0_alias,@"STO_CUDA_RESERVED_SHARED STV_DEFAULT"
__nv_reservedSMEM_offset_0_alias:
	.zero		0
	.zero		64


//--------------------- .nv.global                --------------------------
	.section	.nv.global,"aw",@nobits
.nv.global:
	.type		_ZN34_INTERNAL_d4914d8d_4_k_cu_e0a9cf414cuda3std6ranges3__45__cpo9iter_moveE,@object
	.size		_ZN34_INTERNAL_d4914d8d_4_k_cu_e0a9cf414cuda3std6ranges3__45__cpo9iter_moveE,(_ZN34_INTERNAL_d4914d8d_4_k_cu_e0a9cf414cuda3std3__45__cpo5beginE - _ZN34_INTERNAL_d4914d8d_4_k_cu_e0a9cf414cuda3std6ranges3__45__cpo9iter_moveE)
_ZN34_INTERNAL_d4914d8d_4_k_cu_e0a9cf414cuda3std6ranges3__45__cpo9iter_moveE:
	.zero		1
	.type		_ZN34_INTERNAL_d4914d8d_4_k_cu_e0a9cf414cuda3std3__45__cpo5beginE,@object
	.size		_ZN34_INTERNAL_d4914d8d_4_k_cu_e0a9cf414cuda3std3__45__cpo5beginE,(_ZN34_INTERNAL_d4914d8d_4_k_cu_e0a9cf414cuda3std3__436_GLOBAL__N__d4914d8d_4_k_cu_e0a9cf416ignoreE - _ZN34_INTERNAL_d4914d8d_4_k_cu_e0a9cf414cuda3std3__45__cpo5beginE)
_ZN34_INTERNAL_d4914d8d_4_k_cu_e0a9cf414cuda3std3__45__cpo5beginE:
	.zero		1
	.type		_ZN34_INTERNAL_d4914d8d_4_k_cu_e0a9cf414cuda3std3__436_GLOBAL__N__d4914d8d_4_k_cu_e0a9cf416ignoreE,@object
	.size		_ZN34_INTERNAL_d4914d8d_4_k_cu_e0a9cf414cuda3std3__436_GLOBAL__N__d4914d8d_4_k_cu_e0a9cf416ignoreE,(_ZN34_INTERNAL_d4914d8d_4_k_cu_e0a9cf414cuda3std3__45__cpo6cbeginE - _ZN34_INTERNAL_d4914d8d_4_k_cu_e0a9cf414cuda3std3__436_GLOBAL__N__d4914d8d_4_k_cu_e0a9cf416ignoreE)
_ZN34_INTERNAL_d4914d8d_4_k_cu_e0a9cf414cuda3std3__436_GLOBAL__N__d4914d8d_4_k_cu_e0a9cf416ignoreE:
	.zero		1
	.type		_ZN34_INTERNAL_d4914d8d_4_k_cu_e0a9cf414cuda3std3__45__cpo6cbeginE,@object
	.size		_ZN34_INTERNAL_d4914d8d_4_k_cu_e0a9cf414cuda3std3__45__cpo6cbeginE,(_ZN34_INTERNAL_d4914d8d_4_k_cu_e0a9cf414cuda3std3__48in_placeE - _ZN34_INTERNAL_d4914d8d_4_k_cu_e0a9cf414cuda3std3__45__cpo6cbeginE)
_ZN34_INTERNAL_d4914d8d_4_k_cu_e0a9cf414cuda3std3__45__cpo6cbeginE:
	.zero		1
	.type		_ZN34_INTERNAL_d4914d8d_4_k_cu_e0a9cf414cuda3std3__48in_placeE,@object
	.size		_ZN34_INTERNAL_d4914d8d_4_k_cu_e0a9cf414cuda3std3__48in_placeE,(_ZN34_INTERNAL_d4914d8d_4_k_cu_e0a9cf414cuda3std3__45__cpo4cendE - _ZN34_INTERNAL_d4914d8d_4_k_cu_e0a9cf414cuda3std3__48in_placeE)
_ZN34_INTERNAL_d4914d8d_4_k_cu_e0a9cf414cuda3std3__48in_placeE:
	.zero		1
	.type		_ZN34_INTERNAL_d4914d8d_4_k_cu_e0a9cf414cuda3std3__45__cpo4cendE,@object
	.size		_ZN34_INTERNAL_d4914d8d_4_k_cu_e0a9cf414cuda3std3__45__cpo4cendE,(_ZN34_INTERNAL_d4914d8d_4_k_cu_e0a9cf414cuda3std6ranges3__45__cpo4swapE - _ZN34_INTERNAL_d4914d8d_4_k_cu_e0a9cf414cuda3std3__45__cpo4cendE)
_ZN34_INTERNAL_d4914d8d_4_k_cu_e0a9cf414cuda3std3__45__cpo4cendE:
	.zero		1
	.type		_ZN34_INTERNAL_d4914d8d_4_k_cu_e0a9cf414cuda3std6ranges3__45__cpo4swapE,@object
	.size		_ZN34_INTERNAL_d4914d8d_4_k_cu_e0a9cf414cuda3std6ranges3__45__cpo4swapE,(_ZN34_INTERNAL_d4914d8d_4_k_cu_e0a9cf414cuda3std3__45__cpo3endE - _ZN34_INTERNAL_d4914d8d_4_k_cu_e0a9cf414cuda3std6ranges3__45__cpo4swapE)
_ZN34_INTERNAL_d4914d8d_4_k_cu_e0a9cf414cuda3std6ranges3__45__cpo4swapE:
	.zero		1
	.type		_ZN34_INTERNAL_d4914d8d_4_k_cu_e0a9cf414cuda3std3__45__cpo3endE,@object
	.size		_ZN34_INTERNAL_d4914d8d_4_k_cu_e0a9cf414cuda3std3__45__cpo3endE,(_ZN34_INTERNAL_d4914d8d_4_k_cu_e0a9cf414cuda3std3__419piecewise_constructE - _ZN34_INTERNAL_d4914d8d_4_k_cu_e0a9cf414cuda3std3__45__cpo3endE)
_ZN34_INTERNAL_d4914d8d_4_k_cu_e0a9cf414cuda3std3__45__cpo3endE:
	.zero		1
	.type		_ZN34_INTERNAL_d4914d8d_4_k_cu_e0a9cf414cuda3std3__419piecewise_constructE,@object
	.size		_ZN34_INTERNAL_d4914d8d_4_k_cu_e0a9cf414cuda3std3__419piecewise_constructE,(.L_5 - _ZN34_INTERNAL_d4914d8d_4_k_cu_e0a9cf414cuda3std3__419piecewise_constructE)
_ZN34_INTERNAL_d4914d8d_4_k_cu_e0a9cf414cuda3std3__419piecewise_constructE:
	.zero		1
.L_5:


//--------------------- .nv.constant0._Z9nm1DeviceP7ElementPN4cuda3std3__44pairIiNS4_IiiEEEEPbi --------------------------
	.section	.nv.constant0._Z9nm1DeviceP7ElementPN4cuda3std3__44pairIiNS4_IiiEEEEPbi,"a",@progbits
	.sectionflags	@""
	.align	4
.nv.constant0._Z9nm1DeviceP7ElementPN4cuda3std3__44pairIiNS4_IiiEEEEPbi:
	.zero		924


//--------------------- .nv.constant0._Z12nm1GenDeviceP7ElementPN4cuda3std3__44pairIiNS4_IiiEEEEi --------------------------
	.section	.nv.constant0._Z12nm1GenDeviceP7ElementPN4cuda3std3__44pairIiNS4_IiiEEEEi,"a",@progbits
	.sectionflags	@""
	.align	4
.nv.constant0._Z12nm1GenDeviceP7ElementPN4cuda3std3__44pairIiNS4_IiiEEEEi:
	.zero		916


//--------------------- .nv.constant0._Z8resetAllP7ElementPN4cuda3std3__44pairIiiEE --------------------------
	.section	.nv.constant0._Z8resetAllP7ElementPN4cuda3std3__44pairIiiEE,"a",@progbits
	.sectionflags	@""
	.align	4
.nv.constant0._Z8resetAllP7ElementPN4cuda3std3__44pairIiiEE:
	.zero		912


//--------------------- .nv.constant0._Z19resetAfterIterationP7Element --------------------------
	.section	.nv.constant0._Z19resetAfterIterationP7Element,"a",@progbits
	.sectionflags	@""
	.align	4
.nv.constant0._Z19resetAfterIterationP7Element:
	.zero		904


//--------------------- .nv.constant0._Z11newMatchingP7ElementPN4cuda3std3__44pairIiiEE --------------------------
	.section	.nv.constant0._Z11newMatchingP7ElementPN4cuda3std3__44pairIiiEE,"a",@progbits
	.sectionflags	@""
	.align	4
.nv.constant0._Z11newMatchingP7ElementPN4cuda3std3__44pairIiiEE:
	.zero		912


//--------------------- .nv.constant0._Z8nm2PairsP7Element --------------------------
	.section	.nv.constant0._Z8nm2PairsP7Element,"a",@progbits
	.sectionflags	@""
	.align	4
.nv.constant0._Z8nm2PairsP7Element:
	.zero		904


//--------------------- .nv.constant0._Z14nm2GenPointersP7ElementPN4cuda3std3__44pairIiiEEPbPS0_ --------------------------
	.section	.nv.constant0._Z14nm2GenPointersP7ElementPN4cuda3std3__44pairIiiEEPbPS0_,"a",@progbits
	.sectionflags	@""
	.align	4
.nv.constant0._Z14nm2GenPointersP7ElementPN4cuda3std3__44pairIiiEEPbPS0_:
	.zero		928


//--------------------- .nv.constant0._Z12nm2GenDeviceP7ElementPN4cuda3std3__44pairIiiEEPS0_ --------------------------
	.section	.nv.constant0._Z12nm2GenDeviceP7ElementPN4cuda3std3__44pairIiiEEPS0_,"a",@progbits
	.sectionflags	@""
	.align	4
.nv.constant0._Z12nm2GenDeviceP7ElementPN4cuda3std3__44pairIiiEEPS0_:
	.zero		920


//--------------------- .nv.constant0._Z8nm1FalsePb --------------------------
	.section	.nv.constant0._Z8nm1FalsePb,"a",@progbits
	.sectionflags	@""
	.align	4
.nv.constant0._Z8nm1FalsePb:
	.zero		904


//--------------------- .nv.constant0._Z8protoNM1P7ElementPN4cuda3std3__44pairIiNS4_IiiEEEE --------------------------
	.section	.nv.constant0._Z8protoNM1P7ElementPN4cuda3std3__44pairIiNS4_IiiEEEE,"a",@progbits
	.sectionflags	@""
	.align	4
.nv.constant0._Z8protoNM1P7ElementPN4cuda3std3__44pairIiNS4_IiiEEEE:
	.zero		912


//--------------------- .nv.constant0._Z11protoNM1GenP7ElementPN4cuda3std3__44pairIiNS4_IiiEEEE --------------------------
	.section	.nv.constant0._Z11protoNM1GenP7ElementPN4cuda3std3__44pairIiNS4_IiiEEEE,"a",@progbits
	.sectionflags	@""
	.align	4
.nv.constant0._Z11protoNM1GenP7ElementPN4cuda3std3__44pairIiNS4_IiiEEEE:
	.zero		912


//--------------------- .nv.constant0._Z8unstableP7ElementPN4cuda3std3__44pairIiiEEPb --------------------------
	.section	.nv.constant0._Z8unstableP7ElementPN4cuda3std3__44pairIiiEEPb,"a",@progbits
	.sectionflags	@""
	.align	4
.nv.constant0._Z8unstableP7ElementPN4cuda3std3__44pairIiiEEPb:
	.zero		920


//--------------------- .nv.constant0._Z8iniMatchP7ElementPN4cuda3std3__44pairIiiEE --------------------------
	.section	.nv.constant0._Z8iniMatchP7ElementPN4cuda3std3__44pairIiiEE,"a",@progbits
	.sectionflags	@""
	.align	4
.nv.constant0._Z8iniMatchP7ElementPN4cuda3std3__44pairIiiEE:
	.zero		912


//--------------------- .nv.constant0._Z8perMatchP7ElementPii --------------------------
	.section	.nv.constant0._Z8perMatchP7ElementPii,"a",@progbits
	.sectionflags	@""
	.align	4
.nv.constant0._Z8perMatchP7ElementPii:
	.zero		916


//--------------------- .nv.constant0._Z8preMatchP7Element --------------------------
	.section	.nv.constant0._Z8preMatchP7Element,"a",@progbits
	.sectionflags	@""
	.align	4
.nv.constant0._Z8preMatchP7Element:
	.zero		904


//--------------------- SYMBOLS --------------------------

	.type		.nv.reservedSmem.offset0,@object
	.size		.nv.reservedSmem.offset0,0x4
